//
// Generated by NVIDIA NVVM Compiler
//
// Compiler Build ID: CL-36424714
// Cuda compilation tools, release 13.0, V13.0.88
// Based on NVVM 20.0.0
//

.version 9.0
.target sm_100
.address_size 64

	// .globl	_Z5cuAddPiS_S_i
// _ZZ10cuMultOptiPiS_S_iiiE6aBlock has been demoted
// _ZZ10cuMultOptiPiS_S_iiiE6bBlock has been demoted

.visible .entry _Z5cuAddPiS_S_i(
	.param .u64 .ptr .align 1 _Z5cuAddPiS_S_i_param_0,
	.param .u64 .ptr .align 1 _Z5cuAddPiS_S_i_param_1,
	.param .u64 .ptr .align 1 _Z5cuAddPiS_S_i_param_2,
	.param .u32 _Z5cuAddPiS_S_i_param_3
)
{
	.reg .pred 	%p<2>;
	.reg .b32 	%r<9>;
	.reg .b64 	%rd<11>;

	ld.param.u64 	%rd1, [_Z5cuAddPiS_S_i_param_0];
	ld.param.u64 	%rd2, [_Z5cuAddPiS_S_i_param_1];
	ld.param.u64 	%rd3, [_Z5cuAddPiS_S_i_param_2];
	ld.param.u32 	%r2, [_Z5cuAddPiS_S_i_param_3];
	mov.u32 	%r3, %ntid.x;
	mov.u32 	%r4, %ctaid.x;
	mov.u32 	%r5, %tid.x;
	mad.lo.s32 	%r1, %r3, %r4, %r5;
	setp.ge.s32 	%p1, %r1, %r2;
	@%p1 bra 	$L__BB0_2;
	cvta.to.global.u64 	%rd4, %rd1;
	cvta.to.global.u64 	%rd5, %rd2;
	cvta.to.global.u64 	%rd6, %rd3;
	mul.wide.s32 	%rd7, %r1, 4;
	add.s64 	%rd8, %rd4, %rd7;
	ld.global.u32 	%r6, [%rd8];
	add.s64 	%rd9, %rd5, %rd7;
	ld.global.u32 	%r7, [%rd9];
	add.s32 	%r8, %r7, %r6;
	add.s64 	%rd10, %rd6, %rd7;
	st.global.u32 	[%rd10], %r8;
$L__BB0_2:
	ret;

}
	// .globl	_Z6cuMultPiS_S_iii
.visible .entry _Z6cuMultPiS_S_iii(
	.param .u64 .ptr .align 1 _Z6cuMultPiS_S_iii_param_0,
	.param .u64 .ptr .align 1 _Z6cuMultPiS_S_iii_param_1,
	.param .u64 .ptr .align 1 _Z6cuMultPiS_S_iii_param_2,
	.param .u32 _Z6cuMultPiS_S_iii_param_3,
	.param .u32 _Z6cuMultPiS_S_iii_param_4,
	.param .u32 _Z6cuMultPiS_S_iii_param_5
)
{
	.reg .pred 	%p<13>;
	.reg .b32 	%r<109>;
	.reg .b64 	%rd<53>;

	ld.param.u64 	%rd7, [_Z6cuMultPiS_S_iii_param_0];
	ld.param.u64 	%rd8, [_Z6cuMultPiS_S_iii_param_1];
	ld.param.u64 	%rd6, [_Z6cuMultPiS_S_iii_param_2];
	ld.param.u32 	%r30, [_Z6cuMultPiS_S_iii_param_3];
	ld.param.u32 	%r31, [_Z6cuMultPiS_S_iii_param_4];
	ld.param.u32 	%r32, [_Z6cuMultPiS_S_iii_param_5];
	cvta.to.global.u64 	%rd1, %rd8;
	cvta.to.global.u64 	%rd2, %rd7;
	mov.u32 	%r34, %ntid.x;
	mov.u32 	%r35, %ctaid.x;
	mov.u32 	%r36, %tid.x;
	mad.lo.s32 	%r1, %r34, %r35, %r36;
	mov.u32 	%r37, %ntid.y;
	mov.u32 	%r38, %ctaid.y;
	mov.u32 	%r39, %tid.y;
	mad.lo.s32 	%r40, %r37, %r38, %r39;
	setp.ge.s32 	%p1, %r1, %r31;
	setp.ge.s32 	%p2, %r40, %r32;
	or.pred  	%p3, %p1, %p2;
	@%p3 bra 	$L__BB1_14;
	setp.lt.s32 	%p4, %r30, 1;
	mov.b32 	%r108, 0;
	@%p4 bra 	$L__BB1_13;
	mul.lo.s32 	%r3, %r30, %r40;
	and.b32  	%r4, %r30, 7;
	setp.lt.u32 	%p5, %r30, 8;
	mov.b32 	%r103, 0;
	mov.u32 	%r108, %r103;
	@%p5 bra 	$L__BB1_5;
	and.b32  	%r103, %r30, 2147483640;
	neg.s32 	%r97, %r103;
	shl.b32 	%r7, %r31, 3;
	mul.wide.u32 	%rd9, %r3, 4;
	add.s64 	%rd10, %rd9, %rd2;
	add.s64 	%rd52, %rd10, 16;
	mov.b32 	%r108, 0;
	mul.wide.s32 	%rd13, %r31, 4;
	mov.u32 	%r96, %r1;
$L__BB1_4:
	.pragma "nounroll";
	ld.global.u32 	%r45, [%rd52+-16];
	mul.wide.s32 	%rd11, %r96, 4;
	add.s64 	%rd12, %rd1, %rd11;
	ld.global.u32 	%r46, [%rd12];
	mad.lo.s32 	%r47, %r46, %r45, %r108;
	ld.global.u32 	%r48, [%rd52+-12];
	add.s64 	%rd14, %rd12, %rd13;
	ld.global.u32 	%r49, [%rd14];
	mad.lo.s32 	%r50, %r49, %r48, %r47;
	ld.global.u32 	%r51, [%rd52+-8];
	add.s64 	%rd15, %rd14, %rd13;
	ld.global.u32 	%r52, [%rd15];
	mad.lo.s32 	%r53, %r52, %r51, %r50;
	ld.global.u32 	%r54, [%rd52+-4];
	add.s64 	%rd16, %rd15, %rd13;
	ld.global.u32 	%r55, [%rd16];
	mad.lo.s32 	%r56, %r55, %r54, %r53;
	ld.global.u32 	%r57, [%rd52];
	add.s64 	%rd17, %rd16, %rd13;
	ld.global.u32 	%r58, [%rd17];
	mad.lo.s32 	%r59, %r58, %r57, %r56;
	ld.global.u32 	%r60, [%rd52+4];
	add.s64 	%rd18, %rd17, %rd13;
	ld.global.u32 	%r61, [%rd18];
	mad.lo.s32 	%r62, %r61, %r60, %r59;
	ld.global.u32 	%r63, [%rd52+8];
	add.s64 	%rd19, %rd18, %rd13;
	ld.global.u32 	%r64, [%rd19];
	mad.lo.s32 	%r65, %r64, %r63, %r62;
	ld.global.u32 	%r66, [%rd52+12];
	add.s64 	%rd20, %rd19, %rd13;
	ld.global.u32 	%r67, [%rd20];
	mad.lo.s32 	%r108, %r67, %r66, %r65;
	add.s32 	%r97, %r97, 8;
	add.s32 	%r96, %r96, %r7;
	add.s64 	%rd52, %rd52, 32;
	setp.ne.s32 	%p6, %r97, 0;
	@%p6 bra 	$L__BB1_4;
$L__BB1_5:
	setp.eq.s32 	%p7, %r4, 0;
	@%p7 bra 	$L__BB1_13;
	and.b32  	%r17, %r30, 3;
	setp.lt.u32 	%p8, %r4, 4;
	@%p8 bra 	$L__BB1_8;
	add.s32 	%r69, %r103, %r3;
	mul.wide.u32 	%rd21, %r69, 4;
	add.s64 	%rd22, %rd2, %rd21;
	ld.global.u32 	%r70, [%rd22];
	mad.lo.s32 	%r71, %r103, %r31, %r1;
	mul.wide.s32 	%rd23, %r71, 4;
	add.s64 	%rd24, %rd1, %rd23;
	ld.global.u32 	%r72, [%rd24];
	mad.lo.s32 	%r73, %r72, %r70, %r108;
	cvt.u64.u32 	%rd25, %r3;
	cvt.u64.u32 	%rd26, %r103;
	add.s64 	%rd27, %rd26, %rd25;
	shl.b64 	%rd28, %rd27, 2;
	add.s64 	%rd29, %rd2, %rd28;
	ld.global.u32 	%r74, [%rd29+4];
	mul.wide.s32 	%rd30, %r31, 4;
	add.s64 	%rd31, %rd24, %rd30;
	ld.global.u32 	%r75, [%rd31];
	mad.lo.s32 	%r76, %r75, %r74, %r73;
	ld.global.u32 	%r77, [%rd29+8];
	add.s64 	%rd32, %rd31, %rd30;
	ld.global.u32 	%r78, [%rd32];
	mad.lo.s32 	%r79, %r78, %r77, %r76;
	ld.global.u32 	%r80, [%rd29+12];
	add.s64 	%rd33, %rd32, %rd30;
	ld.global.u32 	%r81, [%rd33];
	mad.lo.s32 	%r108, %r81, %r80, %r79;
	add.s32 	%r103, %r103, 4;
$L__BB1_8:
	setp.eq.s32 	%p9, %r17, 0;
	@%p9 bra 	$L__BB1_13;
	setp.eq.s32 	%p10, %r17, 1;
	@%p10 bra 	$L__BB1_11;
	add.s32 	%r83, %r103, %r3;
	mul.wide.u32 	%rd34, %r83, 4;
	add.s64 	%rd35, %rd2, %rd34;
	ld.global.u32 	%r84, [%rd35];
	mad.lo.s32 	%r85, %r103, %r31, %r1;
	mul.wide.s32 	%rd36, %r85, 4;
	add.s64 	%rd37, %rd1, %rd36;
	ld.global.u32 	%r86, [%rd37];
	mad.lo.s32 	%r87, %r86, %r84, %r108;
	cvt.u64.u32 	%rd38, %r3;
	cvt.u64.u32 	%rd39, %r103;
	add.s64 	%rd40, %rd39, %rd38;
	shl.b64 	%rd41, %rd40, 2;
	add.s64 	%rd42, %rd2, %rd41;
	ld.global.u32 	%r88, [%rd42+4];
	mul.wide.s32 	%rd43, %r31, 4;
	add.s64 	%rd44, %rd37, %rd43;
	ld.global.u32 	%r89, [%rd44];
	mad.lo.s32 	%r108, %r89, %r88, %r87;
	add.s32 	%r103, %r103, 2;
$L__BB1_11:
	and.b32  	%r90, %r30, 1;
	setp.eq.b32 	%p11, %r90, 1;
	not.pred 	%p12, %p11;
	@%p12 bra 	$L__BB1_13;
	add.s32 	%r91, %r103, %r3;
	mul.wide.u32 	%rd45, %r91, 4;
	add.s64 	%rd46, %rd2, %rd45;
	ld.global.u32 	%r92, [%rd46];
	mad.lo.s32 	%r93, %r103, %r31, %r1;
	mul.wide.s32 	%rd47, %r93, 4;
	add.s64 	%rd48, %rd1, %rd47;
	ld.global.u32 	%r94, [%rd48];
	mad.lo.s32 	%r108, %r94, %r92, %r108;
$L__BB1_13:
	mad.lo.s32 	%r95, %r31, %r40, %r1;
	cvta.to.global.u64 	%rd49, %rd6;
	mul.wide.s32 	%rd50, %r95, 4;
	add.s64 	%rd51, %rd49, %rd50;
	st.global.u32 	[%rd51], %r108;
$L__BB1_14:
	ret;

}
	// .globl	_Z10cuMultOptiPiS_S_iii
.visible .entry _Z10cuMultOptiPiS_S_iii(
	.param .u64 .ptr .align 1 _Z10cuMultOptiPiS_S_iii_param_0,
	.param .u64 .ptr .align 1 _Z10cuMultOptiPiS_S_iii_param_1,
	.param .u64 .ptr .align 1 _Z10cuMultOptiPiS_S_iii_param_2,
	.param .u32 _Z10cuMultOptiPiS_S_iii_param_3,
	.param .u32 _Z10cuMultOptiPiS_S_iii_param_4,
	.param .u32 _Z10cuMultOptiPiS_S_iii_param_5
)
{
	.reg .pred 	%p<13>;
	.reg .b32 	%r<198>;
	.reg .b64 	%rd<13>;
	// demoted variable
	.shared .align 4 .b8 _ZZ10cuMultOptiPiS_S_iiiE6aBlock[1024];
	// demoted variable
	.shared .align 4 .b8 _ZZ10cuMultOptiPiS_S_iiiE6bBlock[1024];
	ld.param.u64 	%rd2, [_Z10cuMultOptiPiS_S_iii_param_0];
	ld.param.u64 	%rd3, [_Z10cuMultOptiPiS_S_iii_param_1];
	ld.param.u64 	%rd1, [_Z10cuMultOptiPiS_S_iii_param_2];
	ld.param.u32 	%r48, [_Z10cuMultOptiPiS_S_iii_param_3];
	ld.param.u32 	%r49, [_Z10cuMultOptiPiS_S_iii_param_4];
	ld.param.u32 	%r50, [_Z10cuMultOptiPiS_S_iii_param_5];
	cvta.to.global.u64 	%rd4, %rd3;
	cvta.to.global.u64 	%rd5, %rd2;
	mov.u32 	%r51, %ntid.x;
	mov.u32 	%r52, %ctaid.x;
	mov.u32 	%r1, %tid.x;
	mad.lo.s32 	%r2, %r51, %r52, %r1;
	mov.u32 	%r53, %ntid.y;
	mov.u32 	%r54, %ctaid.y;
	mov.u32 	%r3, %tid.y;
	mad.lo.s32 	%r4, %r53, %r54, %r3;
	mad.lo.s32 	%r55, %r48, %r4, %r1;
	mul.wide.u32 	%rd6, %r55, 4;
	add.s64 	%rd7, %rd5, %rd6;
	ld.global.u32 	%r56, [%rd7];
	shl.b32 	%r57, %r1, 6;
	mov.u32 	%r58, _ZZ10cuMultOptiPiS_S_iiiE6aBlock;
	add.s32 	%r59, %r58, %r57;
	shl.b32 	%r60, %r3, 2;
	add.s32 	%r61, %r59, %r60;
	st.shared.u32 	[%r61], %r56;
	mad.lo.s32 	%r62, %r49, %r3, %r2;
	mul.wide.u32 	%rd8, %r62, 4;
	add.s64 	%rd9, %rd4, %rd8;
	ld.global.u32 	%r63, [%rd9];
	mov.u32 	%r64, _ZZ10cuMultOptiPiS_S_iiiE6bBlock;
	add.s32 	%r5, %r64, %r57;
	add.s32 	%r65, %r5, %r60;
	st.shared.u32 	[%r65], %r63;
	bar.sync 	0;
	setp.ge.s32 	%p1, %r2, %r49;
	setp.ge.s32 	%p2, %r4, %r50;
	or.pred  	%p3, %p1, %p2;
	@%p3 bra 	$L__BB2_15;
	setp.lt.s32 	%p4, %r48, 1;
	mov.b32 	%r197, 0;
	@%p4 bra 	$L__BB2_14;
	and.b32  	%r6, %r48, 15;
	setp.lt.u32 	%p5, %r48, 16;
	mov.b32 	%r188, 0;
	mov.u32 	%r197, %r188;
	@%p5 bra 	$L__BB2_5;
	and.b32  	%r188, %r48, 2147483632;
	neg.s32 	%r182, %r188;
	shl.b32 	%r70, %r3, 6;
	add.s32 	%r72, %r70, %r58;
	add.s32 	%r181, %r72, 32;
	shl.b32 	%r73, %r1, 2;
	add.s32 	%r75, %r73, %r64;
	add.s32 	%r180, %r75, 512;
	mov.b32 	%r197, 0;
$L__BB2_4:
	.pragma "nounroll";
	ld.shared.u32 	%r76, [%r181+-32];
	ld.shared.u32 	%r77, [%r180+-512];
	mad.lo.s32 	%r78, %r77, %r76, %r197;
	ld.shared.u32 	%r79, [%r181+-28];
	ld.shared.u32 	%r80, [%r180+-448];
	mad.lo.s32 	%r81, %r80, %r79, %r78;
	ld.shared.u32 	%r82, [%r181+-24];
	ld.shared.u32 	%r83, [%r180+-384];
	mad.lo.s32 	%r84, %r83, %r82, %r81;
	ld.shared.u32 	%r85, [%r181+-20];
	ld.shared.u32 	%r86, [%r180+-320];
	mad.lo.s32 	%r87, %r86, %r85, %r84;
	ld.shared.u32 	%r88, [%r181+-16];
	ld.shared.u32 	%r89, [%r180+-256];
	mad.lo.s32 	%r90, %r89, %r88, %r87;
	ld.shared.u32 	%r91, [%r181+-12];
	ld.shared.u32 	%r92, [%r180+-192];
	mad.lo.s32 	%r93, %r92, %r91, %r90;
	ld.shared.u32 	%r94, [%r181+-8];
	ld.shared.u32 	%r95, [%r180+-128];
	mad.lo.s32 	%r96, %r95, %r94, %r93;
	ld.shared.u32 	%r97, [%r181+-4];
	ld.shared.u32 	%r98, [%r180+-64];
	mad.lo.s32 	%r99, %r98, %r97, %r96;
	ld.shared.u32 	%r100, [%r181];
	ld.shared.u32 	%r101, [%r180];
	mad.lo.s32 	%r102, %r101, %r100, %r99;
	ld.shared.u32 	%r103, [%r181+4];
	ld.shared.u32 	%r104, [%r180+64];
	mad.lo.s32 	%r105, %r104, %r103, %r102;
	ld.shared.u32 	%r106, [%r181+8];
	ld.shared.u32 	%r107, [%r180+128];
	mad.lo.s32 	%r108, %r107, %r106, %r105;
	ld.shared.u32 	%r109, [%r181+12];
	ld.shared.u32 	%r110, [%r180+192];
	mad.lo.s32 	%r111, %r110, %r109, %r108;
	ld.shared.u32 	%r112, [%r181+16];
	ld.shared.u32 	%r113, [%r180+256];
	mad.lo.s32 	%r114, %r113, %r112, %r111;
	ld.shared.u32 	%r115, [%r181+20];
	ld.shared.u32 	%r116, [%r180+320];
	mad.lo.s32 	%r117, %r116, %r115, %r114;
	ld.shared.u32 	%r118, [%r181+24];
	ld.shared.u32 	%r119, [%r180+384];
	mad.lo.s32 	%r120, %r119, %r118, %r117;
	ld.shared.u32 	%r121, [%r181+28];
	ld.shared.u32 	%r122, [%r180+448];
	mad.lo.s32 	%r197, %r122, %r121, %r120;
	add.s32 	%r182, %r182, 16;
	add.s32 	%r181, %r181, 64;
	add.s32 	%r180, %r180, 1024;
	setp.ne.s32 	%p6, %r182, 0;
	@%p6 bra 	$L__BB2_4;
$L__BB2_5:
	setp.eq.s32 	%p7, %r6, 0;
	@%p7 bra 	$L__BB2_14;
	shl.b32 	%r124, %r3, 6;
	add.s32 	%r22, %r58, %r124;
	mad.lo.s32 	%r23, %r1, -60, %r5;
	and.b32  	%r24, %r48, 7;
	setp.lt.u32 	%p8, %r6, 8;
	@%p8 bra 	$L__BB2_8;
	shl.b32 	%r126, %r188, 2;
	add.s32 	%r127, %r22, %r126;
	ld.shared.u32 	%r128, [%r127];
	shl.b32 	%r129, %r188, 6;
	add.s32 	%r130, %r23, %r129;
	ld.shared.u32 	%r131, [%r130];
	mad.lo.s32 	%r132, %r131, %r128, %r197;
	ld.shared.u32 	%r133, [%r127+4];
	ld.shared.u32 	%r134, [%r130+64];
	mad.lo.s32 	%r135, %r134, %r133, %r132;
	ld.shared.u32 	%r136, [%r127+8];
	ld.shared.u32 	%r137, [%r130+128];
	mad.lo.s32 	%r138, %r137, %r136, %r135;
	ld.shared.u32 	%r139, [%r127+12];
	ld.shared.u32 	%r140, [%r130+192];
	mad.lo.s32 	%r141, %r140, %r139, %r138;
	ld.shared.u32 	%r142, [%r127+16];
	ld.shared.u32 	%r143, [%r130+256];
	mad.lo.s32 	%r144, %r143, %r142, %r141;
	ld.shared.u32 	%r145, [%r127+20];
	ld.shared.u32 	%r146, [%r130+320];
	mad.lo.s32 	%r147, %r146, %r145, %r144;
	ld.shared.u32 	%r148, [%r127+24];
	ld.shared.u32 	%r149, [%r130+384];
	mad.lo.s32 	%r150, %r149, %r148, %r147;
	ld.shared.u32 	%r151, [%r127+28];
	ld.shared.u32 	%r152, [%r130+448];
	mad.lo.s32 	%r197, %r152, %r151, %r150;
	add.s32 	%r188, %r188, 8;
$L__BB2_8:
	setp.eq.s32 	%p9, %r24, 0;
	@%p9 bra 	$L__BB2_14;
	and.b32  	%r30, %r48, 3;
	setp.lt.u32 	%p10, %r24, 4;
	@%p10 bra 	$L__BB2_11;
	shl.b32 	%r154, %r188, 2;
	add.s32 	%r155, %r22, %r154;
	ld.shared.u32 	%r156, [%r155];
	shl.b32 	%r157, %r188, 6;
	add.s32 	%r158, %r23, %r157;
	ld.shared.u32 	%r159, [%r158];
	mad.lo.s32 	%r160, %r159, %r156, %r197;
	ld.shared.u32 	%r161, [%r155+4];
	ld.shared.u32 	%r162, [%r158+64];
	mad.lo.s32 	%r163, %r162, %r161, %r160;
	ld.shared.u32 	%r164, [%r155+8];
	ld.shared.u32 	%r165, [%r158+128];
	mad.lo.s32 	%r166, %r165, %r164, %r163;
	ld.shared.u32 	%r167, [%r155+12];
	ld.shared.u32 	%r168, [%r158+192];
	mad.lo.s32 	%r197, %r168, %r167, %r166;
	add.s32 	%r188, %r188, 4;
$L__BB2_11:
	setp.eq.s32 	%p11, %r30, 0;
	@%p11 bra 	$L__BB2_14;
	shl.b32 	%r169, %r188, 6;
	shl.b32 	%r170, %r1, 2;
	add.s32 	%r171, %r169, %r170;
	add.s32 	%r195, %r64, %r171;
	shl.b32 	%r174, %r188, 2;
	add.s32 	%r175, %r124, %r174;
	add.s32 	%r194, %r58, %r175;
	neg.s32 	%r193, %r30;
$L__BB2_13:
	.pragma "nounroll";
	ld.shared.u32 	%r177, [%r194];
	ld.shared.u32 	%r178, [%r195];
	mad.lo.s32 	%r197, %r178, %r177, %r197;
	add.s32 	%r195, %r195, 64;
	add.s32 	%r194, %r194, 4;
	add.s32 	%r193, %r193, 1;
	setp.ne.s32 	%p12, %r193, 0;
	@%p12 bra 	$L__BB2_13;
$L__BB2_14:
	mad.lo.s32 	%r179, %r49, %r4, %r2;
	cvta.to.global.u64 	%rd10, %rd1;
	mul.wide.s32 	%rd11, %r179, 4;
	add.s64 	%rd12, %rd10, %rd11;
	st.global.u32 	[%rd12], %r197;
$L__BB2_15:
	ret;

}


// ===== COMPILED SASS (sm_100) =====

	.target	sm_100

	.elftype	@"ET_EXEC"


//--------------------- .note.nv.tkinfo           --------------------------
	.section	.note.nv.tkinfo,"",@"SHT_NOTE"
	.sectionflags	@"SHF_NOTE_NV_TKINFO"
	.tkinfo
        /*0018*/ 	.word	0x00000002
        /*0030*/ 	.string	""
        /*0030*/ 	.string	"ptxas"
        /*0030*/ 	.string	"Cuda compilation tools, release 13.0, V13.0.88"
        /*0030*/ 	.string	"Build cuda_13.0.r13.0/compiler.36424714_0"
        /*0030*/ 	.string	"-arch sm_100 -m 64 "



//--------------------- .note.nv.cuinfo           --------------------------
	.section	.note.nv.cuinfo,"",@"SHT_NOTE"
	.sectionflags	@"SHF_NOTE_NV_CUINFO"
        /*0018*/ 	.short	0x0002
        /*001a*/ 	.short	0x0064
        /*001c*/ 	.short	0x0082
	.zero		2


//--------------------- .nv.info                  --------------------------
	.section	.nv.info,"",@"SHT_CUDA_INFO"
	.align	4


	//----- nvinfo : EIATTR_REGCOUNT
	.align		4
        /*0000*/ 	.byte	0x04, 0x2f
        /*0002*/ 	.short	(.L_1 - .L_0)
	.align		4
.L_0:
        /*0004*/ 	.word	index@(_Z5cuAddPiS_S_i)
        /*0008*/ 	.word	0x0000000c


	//----- nvinfo : EIATTR_FRAME_SIZE
	.align		4
.L_1:
        /*000c*/ 	.byte	0x04, 0x11
        /*000e*/ 	.short	(.L_3 - .L_2)
	.align		4
.L_2:
        /*0010*/ 	.word	index@(_Z5cuAddPiS_S_i)
        /*0014*/ 	.word	0x00000000


	//----- nvinfo : EIATTR_REGCOUNT
	.align		4
.L_3:
        /*0018*/ 	.byte	0x04, 0x2f
        /*001a*/ 	.short	(.L_5 - .L_4)
	.align		4
.L_4:
        /*001c*/ 	.word	index@(_Z6cuMultPiS_S_iii)
        /*0020*/ 	.word	0x00000020


	//----- nvinfo : EIATTR_FRAME_SIZE
	.align		4
.L_5:
        /*0024*/ 	.byte	0x04, 0x11
        /*0026*/ 	.short	(.L_7 - .L_6)
	.align		4
.L_6:
        /*0028*/ 	.word	index@(_Z6cuMultPiS_S_iii)
        /*002c*/ 	.word	0x00000000


	//----- nvinfo : EIATTR_REGCOUNT
	.align		4
.L_7:
        /*0030*/ 	.byte	0x04, 0x2f
        /*0032*/ 	.short	(.L_9 - .L_8)
	.align		4
.L_8:
        /*0034*/ 	.word	index@(_Z10cuMultOptiPiS_S_iii)
        /*0038*/ 	.word	0x0000001d


	//----- nvinfo : EIATTR_FRAME_SIZE
	.align		4
.L_9:
        /*003c*/ 	.byte	0x04, 0x11
        /*003e*/ 	.short	(.L_11 - .L_10)
	.align		4
.L_10:
        /*0040*/ 	.word	index@(_Z10cuMultOptiPiS_S_iii)
        /*0044*/ 	.word	0x00000000


	//----- nvinfo : EIATTR_MIN_STACK_SIZE
	.align		4
.L_11:
        /*0048*/ 	.byte	0x04, 0x12
        /*004a*/ 	.short	(.L_13 - .L_12)
	.align		4
.L_12:
        /*004c*/ 	.word	index@(_Z10cuMultOptiPiS_S_iii)
        /*0050*/ 	.word	0x00000000


	//----- nvinfo : EIATTR_MIN_STACK_SIZE
	.align		4
.L_13:
        /*0054*/ 	.byte	0x04, 0x12
        /*0056*/ 	.short	(.L_15 - .L_14)
	.align		4
.L_14:
        /*0058*/ 	.word	index@(_Z6cuMultPiS_S_iii)
        /*005c*/ 	.word	0x00000000


	//----- nvinfo : EIATTR_MIN_STACK_SIZE
	.align		4
.L_15:
        /*0060*/ 	.byte	0x04, 0x12
        /*0062*/ 	.short	(.L_17 - .L_16)
	.align		4
.L_16:
        /*0064*/ 	.word	index@(_Z5cuAddPiS_S_i)
        /*0068*/ 	.word	0x00000000
.L_17:


//--------------------- .nv.compat                --------------------------
	.section	.nv.compat,"",@"SHT_CUDA_COMPAT_INFO"
	.align	4
        /*0000*/ 	.byte	0x02, 0x09, 0x00, 0x00, 0x02, 0x02, 0x01, 0x00, 0x02, 0x05, 0x05, 0x00, 0x03, 0x07, 0x01, 0x01
        /*0010*/ 	.byte	0x02, 0x03, 0x00, 0x00, 0x02, 0x06, 0x01, 0x00, 0x04, 0x0b, 0x08, 0x00, 0x09, 0x00, 0x00, 0x00
        /*0020*/ 	.byte	0x00, 0x00, 0x00, 0x00


//--------------------- .nv.info._Z10cuMultOptiPiS_S_iii --------------------------
	.section	.nv.info._Z10cuMultOptiPiS_S_iii,"",@"SHT_CUDA_INFO"
	.sectionflags	@""
	.align	4


	//----- nvinfo : EIATTR_CUDA_API_VERSION
	.align		4
        /*0000*/ 	.byte	0x04, 0x37
        /*0002*/ 	.short	(.L_19 - .L_18)
.L_18:
        /*0004*/ 	.word	0x00000082


	//----- nvinfo : EIATTR_KPARAM_INFO
	.align		4
.L_19:
        /*0008*/ 	.byte	0x04, 0x17
        /*000a*/ 	.short	(.L_21 - .L_20)
.L_20:
        /*000c*/ 	.word	0x00000000
        /*0010*/ 	.short	0x0005
        /*0012*/ 	.short	0x0020
        /*0014*/ 	.byte	0x00, 0xf0, 0x11, 0x00


	//----- nvinfo : EIATTR_KPARAM_INFO
	.align		4
.L_21:
        /*0018*/ 	.byte	0x04, 0x17
        /*001a*/ 	.short	(.L_23 - .L_22)
.L_22:
        /*001c*/ 	.word	0x00000000
        /*0020*/ 	.short	0x0004
        /*0022*/ 	.short	0x001c
        /*0024*/ 	.byte	0x00, 0xf0, 0x11, 0x00


	//----- nvinfo : EIATTR_KPARAM_INFO
	.align		4
.L_23:
        /*0028*/ 	.byte	0x04, 0x17
        /*002a*/ 	.short	(.L_25 - .L_24)
.L_24:
        /*002c*/ 	.word	0x00000000
        /*0030*/ 	.short	0x0003
        /*0032*/ 	.short	0x0018
        /*0034*/ 	.byte	0x00, 0xf0, 0x11, 0x00


	//----- nvinfo : EIATTR_KPARAM_INFO
	.align		4
.L_25:
        /*0038*/ 	.byte	0x04, 0x17
        /*003a*/ 	.short	(.L_27 - .L_26)
.L_26:
        /*003c*/ 	.word	0x00000000
        /*0040*/ 	.short	0x0002
        /*0042*/ 	.short	0x0010
        /*0044*/ 	.byte	0x00, 0xf5, 0x21, 0x00


	//----- nvinfo : EIATTR_KPARAM_INFO
	.align		4
.L_27:
        /*0048*/ 	.byte	0x04, 0x17
        /*004a*/ 	.short	(.L_29 - .L_28)
.L_28:
        /*004c*/ 	.word	0x00000000
        /*0050*/ 	.short	0x0001
        /*0052*/ 	.short	0x0008
        /*0054*/ 	.byte	0x00, 0xf5, 0x21, 0x00


	//----- nvinfo : EIATTR_KPARAM_INFO
	.align		4
.L_29:
        /*0058*/ 	.byte	0x04, 0x17
        /*005a*/ 	.short	(.L_31 - .L_30)
.L_30:
        /*005c*/ 	.word	0x00000000
        /*0060*/ 	.short	0x0000
        /*0062*/ 	.short	0x0000
        /*0064*/ 	.byte	0x00, 0xf5, 0x21, 0x00


	//----- nvinfo : EIATTR_SPARSE_MMA_MASK
	.align		4
.L_31:
        /*0068*/ 	.byte	0x03, 0x50
        /*006a*/ 	.short	0x0000


	//----- nvinfo : EIATTR_MAXREG_COUNT
	.align		4
        /*006c*/ 	.byte	0x03, 0x1b
        /*006e*/ 	.short	0x00ff


	//----- nvinfo : EIATTR_NUM_BARRIERS
	.align		4
        /*0070*/ 	.byte	0x02, 0x4c
        /*0072*/ 	.byte	0x01
	.zero		1


	//----- nvinfo : EIATTR_MERCURY_ISA_VERSION
	.align		4
        /*0074*/ 	.byte	0x03, 0x5f
        /*0076*/ 	.short	0x0101


	//----- nvinfo : EIATTR_VRC_CTA_INIT_COUNT
	.align		4
        /*0078*/ 	.byte	0x02, 0x4a
	.zero		1
	.zero		1


	//----- nvinfo : EIATTR_EXIT_INSTR_OFFSETS
	.align		4
        /*007c*/ 	.byte	0x04, 0x1c
        /*007e*/ 	.short	(.L_33 - .L_32)


	//   ....[0]....
.L_32:
        /*0080*/ 	.word	0x00000220


	//   ....[1]....
        /*0084*/ 	.word	0x000009d0


	//----- nvinfo : EIATTR_CBANK_PARAM_SIZE
	.align		4
.L_33:
        /*0088*/ 	.byte	0x03, 0x19
        /*008a*/ 	.short	0x0024


	//----- nvinfo : EIATTR_PARAM_CBANK
	.align		4
        /*008c*/ 	.byte	0x04, 0x0a
        /*008e*/ 	.short	(.L_35 - .L_34)
	.align		4
.L_34:
        /*0090*/ 	.word	index@(.nv.constant0._Z10cuMultOptiPiS_S_iii)
        /*0094*/ 	.short	0x0380
        /*0096*/ 	.short	0x0024


	//----- nvinfo : EIATTR_SW_WAR
	.align		4
.L_35:
        /*0098*/ 	.byte	0x04, 0x36
        /*009a*/ 	.short	(.L_37 - .L_36)
.L_36:
        /*009c*/ 	.word	0x00000008
.L_37:


//--------------------- .nv.info._Z6cuMultPiS_S_iii --------------------------
	.section	.nv.info._Z6cuMultPiS_S_iii,"",@"SHT_CUDA_INFO"
	.sectionflags	@""
	.align	4


	//----- nvinfo : EIATTR_CUDA_API_VERSION
	.align		4
        /*0000*/ 	.byte	0x04, 0x37
        /*0002*/ 	.short	(.L_39 - .L_38)
.L_38:
        /*0004*/ 	.word	0x00000082


	//----- nvinfo : EIATTR_KPARAM_INFO
	.align		4
.L_39:
        /*0008*/ 	.byte	0x04, 0x17
        /*000a*/ 	.short	(.L_41 - .L_40)
.L_40:
        /*000c*/ 	.word	0x00000000
        /*0010*/ 	.short	0x0005
        /*0012*/ 	.short	0x0020
        /*0014*/ 	.byte	0x00, 0xf0, 0x11, 0x00


	//----- nvinfo : EIATTR_KPARAM_INFO
	.align		4
.L_41:
        /*0018*/ 	.byte	0x04, 0x17
        /*001a*/ 	.short	(.L_43 - .L_42)
.L_42:
        /*001c*/ 	.word	0x00000000
        /*0020*/ 	.short	0x0004
        /*0022*/ 	.short	0x001c
        /*0024*/ 	.byte	0x00, 0xf0, 0x11, 0x00


	//----- nvinfo : EIATTR_KPARAM_INFO
	.align		4
.L_43:
        /*0028*/ 	.byte	0x04, 0x17
        /*002a*/ 	.short	(.L_45 - .L_44)
.L_44:
        /*002c*/ 	.word	0x00000000
        /*0030*/ 	.short	0x0003
        /*0032*/ 	.short	0x0018
        /*0034*/ 	.byte	0x00, 0xf0, 0x11, 0x00


	//----- nvinfo : EIATTR_KPARAM_INFO
	.align		4
.L_45:
        /*0038*/ 	.byte	0x04, 0x17
        /*003a*/ 	.short	(.L_47 - .L_46)
.L_46:
        /*003c*/ 	.word	0x00000000
        /*0040*/ 	.short	0x0002
        /*0042*/ 	.short	0x0010
        /*0044*/ 	.byte	0x00, 0xf5, 0x21, 0x00


	//----- nvinfo : EIATTR_KPARAM_INFO
	.align		4
.L_47:
        /*0048*/ 	.byte	0x04, 0x17
        /*004a*/ 	.short	(.L_49 - .L_48)
.L_48:
        /*004c*/ 	.word	0x00000000
        /*0050*/ 	.short	0x0001
        /*0052*/ 	.short	0x0008
        /*0054*/ 	.byte	0x00, 0xf5, 0x21, 0x00


	//----- nvinfo : EIATTR_KPARAM_INFO
	.align		4
.L_49:
        /*0058*/ 	.byte	0x04, 0x17
        /*005a*/ 	.short	(.L_51 - .L_50)
.L_50:
        /*005c*/ 	.word	0x00000000
        /*0060*/ 	.short	0x0000
        /*0062*/ 	.short	0x0000
        /*0064*/ 	.byte	0x00, 0xf5, 0x21, 0x00


	//----- nvinfo : EIATTR_SPARSE_MMA_MASK
	.align		4
.L_51:
        /*0068*/ 	.byte	0x03, 0x50
        /*006a*/ 	.short	0x0000


	//----- nvinfo : EIATTR_MAXREG_COUNT
	.align		4
        /*006c*/ 	.byte	0x03, 0x1b
        /*006e*/ 	.short	0x00ff


	//----- nvinfo : EIATTR_MERCURY_ISA_VERSION
	.align		4
        /*0070*/ 	.byte	0x03, 0x5f
        /*0072*/ 	.short	0x0101


	//----- nvinfo : EIATTR_VRC_CTA_INIT_COUNT
	.align		4
        /*0074*/ 	.byte	0x02, 0x4a
	.zero		1
	.zero		1


	//----- nvinfo : EIATTR_EXIT_INSTR_OFFSETS
	.align		4
        /*0078*/ 	.byte	0x04, 0x1c
        /*007a*/ 	.short	(.L_53 - .L_52)


	//   ....[0]....
.L_52:
        /*007c*/ 	.word	0x000000d0


	//   ....[1]....
        /*0080*/ 	.word	0x000008e0


	//----- nvinfo : EIATTR_CBANK_PARAM_SIZE
	.align		4
.L_53:
        /*0084*/ 	.byte	0x03, 0x19
        /*0086*/ 	.short	0x0024


	//----- nvinfo : EIATTR_PARAM_CBANK
	.align		4
        /*0088*/ 	.byte	0x04, 0x0a
        /*008a*/ 	.short	(.L_55 - .L_54)
	.align		4
.L_54:
        /*008c*/ 	.word	index@(.nv.constant0._Z6cuMultPiS_S_iii)
        /*0090*/ 	.short	0x0380
        /*0092*/ 	.short	0x0024


	//----- nvinfo : EIATTR_SW_WAR
	.align		4
.L_55:
        /*0094*/ 	.byte	0x04, 0x36
        /*0096*/ 	.short	(.L_57 - .L_56)
.L_56:
        /*0098*/ 	.word	0x00000008
.L_57:


//--------------------- .nv.info._Z5cuAddPiS_S_i  --------------------------
	.section	.nv.info._Z5cuAddPiS_S_i,"",@"SHT_CUDA_INFO"
	.sectionflags	@""
	.align	4


	//----- nvinfo : EIATTR_CUDA_API_VERSION
	.align		4
        /*0000*/ 	.byte	0x04, 0x37
        /*0002*/ 	.short	(.L_59 - .L_58)
.L_58:
        /*0004*/ 	.word	0x00000082


	//----- nvinfo : EIATTR_KPARAM_INFO
	.align		4
.L_59:
        /*0008*/ 	.byte	0x04, 0x17
        /*000a*/ 	.short	(.L_61 - .L_60)
.L_60:
        /*000c*/ 	.word	0x00000000
        /*0010*/ 	.short	0x0003
        /*0012*/ 	.short	0x0018
        /*0014*/ 	.byte	0x00, 0xf0, 0x11, 0x00


	//----- nvinfo : EIATTR_KPARAM_INFO
	.align		4
.L_61:
        /*0018*/ 	.byte	0x04, 0x17
        /*001a*/ 	.short	(.L_63 - .L_62)
.L_62:
        /*001c*/ 	.word	0x00000000
        /*0020*/ 	.short	0x0002
        /*0022*/ 	.short	0x0010
        /*0024*/ 	.byte	0x00, 0xf5, 0x21, 0x00


	//----- nvinfo : EIATTR_KPARAM_INFO
	.align		4
.L_63:
        /*0028*/ 	.byte	0x04, 0x17
        /*002a*/ 	.short	(.L_65 - .L_64)
.L_64:
        /*002c*/ 	.word	0x00000000
        /*0030*/ 	.short	0x0001
        /*0032*/ 	.short	0x0008
        /*0034*/ 	.byte	0x00, 0xf5, 0x21, 0x00


	//----- nvinfo : EIATTR_KPARAM_INFO
	.align		4
.L_65:
        /*0038*/ 	.byte	0x04, 0x17
        /*003a*/ 	.short	(.L_67 - .L_66)
.L_66:
        /*003c*/ 	.word	0x00000000
        /*0040*/ 	.short	0x0000
        /*0042*/ 	.short	0x0000
        /*0044*/ 	.byte	0x00, 0xf5, 0x21, 0x00


	//----- nvinfo : EIATTR_SPARSE_MMA_MASK
	.align		4
.L_67:
        /*0048*/ 	.byte	0x03, 0x50
        /*004a*/ 	.short	0x0000


	//----- nvinfo : EIATTR_MAXREG_COUNT
	.align		4
        /*004c*/ 	.byte	0x03, 0x1b
        /*004e*/ 	.short	0x00ff


	//----- nvinfo : EIATTR_MERCURY_ISA_VERSION
	.align		4
        /*0050*/ 	.byte	0x03, 0x5f
        /*0052*/ 	.short	0x0101


	//----- nvinfo : EIATTR_VRC_CTA_INIT_COUNT
	.align		4
        /*0054*/ 	.byte	0x02, 0x4a
	.zero		1
	.zero		1


	//----- nvinfo : EIATTR_EXIT_INSTR_OFFSETS
	.align		4
        /*0058*/ 	.byte	0x04, 0x1c
        /*005a*/ 	.short	(.L_69 - .L_68)


	//   ....[0]....
.L_68:
        /*005c*/ 	.word	0x00000070


	//   ....[1]....
        /*0060*/ 	.word	0x00000130


	//----- nvinfo : EIATTR_CBANK_PARAM_SIZE
	.align		4
.L_69:
        /*0064*/ 	.byte	0x03, 0x19
        /*0066*/ 	.short	0x001c


	//----- nvinfo : EIATTR_PARAM_CBANK
	.align		4
        /*0068*/ 	.byte	0x04, 0x0a
        /*006a*/ 	.short	(.L_71 - .L_70)
	.align		4
.L_70:
        /*006c*/ 	.word	index@(.nv.constant0._Z5cuAddPiS_S_i)
        /*0070*/ 	.short	0x0380
        /*0072*/ 	.short	0x001c


	//----- nvinfo : EIATTR_SW_WAR
	.align		4
.L_71:
        /*0074*/ 	.byte	0x04, 0x36
        /*0076*/ 	.short	(.L_73 - .L_72)
.L_72:
        /*0078*/ 	.word	0x00000008
.L_73:


//--------------------- .nv.callgraph             --------------------------
	.section	.nv.callgraph,"",@"SHT_CUDA_CALLGRAPH"
	.align	4
	.sectionentsize	8
	.align		4
        /*0000*/ 	.word	0x00000000
	.align		4
        /*0004*/ 	.word	0xffffffff
	.align		4
        /*0008*/ 	.word	0x00000000
	.align		4
        /*000c*/ 	.word	0xfffffffe
	.align		4
        /*0010*/ 	.word	0x00000000
	.align		4
        /*0014*/ 	.word	0xfffffffd
	.align		4
        /*0018*/ 	.word	0x00000000
	.align		4
        /*001c*/ 	.word	0xfffffffc


//--------------------- .text._Z10cuMultOptiPiS_S_iii --------------------------
	.section	.text._Z10cuMultOptiPiS_S_iii,"ax",@progbits
	.align	128
        .global         _Z10cuMultOptiPiS_S_iii
        .type           _Z10cuMultOptiPiS_S_iii,@function
        .size           _Z10cuMultOptiPiS_S_iii,(.L_x_13 - _Z10cuMultOptiPiS_S_iii)
        .other          _Z10cuMultOptiPiS_S_iii,@"STO_CUDA_ENTRY STV_DEFAULT"
_Z10cuMultOptiPiS_S_iii:
.text._Z10cuMultOptiPiS_S_iii:
[----:B------:R-:W-:Y:S01]  /*0000*/  LDC R1, c[0x0][0x37c] ;  /* 0x0000df00ff017b82 */ /* 0x000fe20000000800 */
[----:B------:R-:W0:Y:S01]  /*0010*/  S2R R0, SR_CTAID.Y ;  /* 0x0000000000007919 */ /* 0x000e220000002600 */
[----:B------:R-:W1:Y:S06]  /*0020*/  LDCU UR4, c[0x0][0x360] ;  /* 0x00006c00ff0477ac */ /* 0x000e6c0008000800 */
[----:B------:R-:W2:Y:S01]  /*0030*/  LDC.64 R4, c[0x0][0x380] ;  /* 0x0000e000ff047b82 */ /* 0x000ea20000000a00 */
[----:B------:R-:W0:Y:S01]  /*0040*/  S2R R19, SR_TID.Y ;  /* 0x0000000000137919 */ /* 0x000e220000002200 */
[----:B------:R-:W0:Y:S01]  /*0050*/  LDCU UR5, c[0x0][0x364] ;  /* 0x00006c80ff0577ac */ /* 0x000e220008000800 */
[----:B------:R-:W1:Y:S01]  /*0060*/  S2R R2, SR_TID.X ;  /* 0x0000000000027919 */ /* 0x000e620000002100 */
[----:B------:R-:W3:Y:S04]  /*0070*/  LDCU.64 UR12, c[0x0][0x398] ;  /* 0x00007300ff0c77ac */ /* 0x000ee80008000a00 */
[----:B------:R-:W4:Y:S01]  /*0080*/  LDC.64 R6, c[0x0][0x388] ;  /* 0x0000e200ff067b82 */ /* 0x000f220000000a00 */
[----:B------:R-:W1:Y:S01]  /*0090*/  S2R R9, SR_CTAID.X ;  /* 0x0000000000097919 */ /* 0x000e620000002500 */
[----:B------:R-:W5:Y:S01]  /*00a0*/  LDCU.64 UR10, c[0x0][0x358] ;  /* 0x00006b00ff0a77ac */ /* 0x000f620008000a00 */
[----:B------:R-:W5:Y:S01]  /*00b0*/  LDCU UR7, c[0x0][0x3a0] ;  /* 0x00007400ff0777ac */ /* 0x000f620008000800 */
[----:B0-----:R-:W-:-:S02]  /*00c0*/  IMAD R3, R0, UR5, R19 ;  /* 0x0000000500037c24 */ /* 0x001fc4000f8e0213 */
[--C-:B-1----:R-:W-:Y:S02]  /*00d0*/  IMAD R0, R9, UR4, R2.reuse ;  /* 0x0000000409007c24 */ /* 0x102fe4000f8e0202 */
[----:B---3--:R-:W-:Y:S02]  /*00e0*/  IMAD R9, R3, UR12, R2 ;  /* 0x0000000c03097c24 */ /* 0x008fe4000f8e0202 */
[----:B------:R-:W-:Y:S02]  /*00f0*/  IMAD R11, R19, UR13, R0 ;  /* 0x0000000d130b7c24 */ /* 0x000fe4000f8e0200 */
[----:B--2---:R-:W-:-:S04]  /*0100*/  IMAD.WIDE.U32 R4, R9, 0x4, R4 ;  /* 0x0000000409047825 */ /* 0x004fc800078e0004 */
[----:B----4-:R-:W-:Y:S02]  /*0110*/  IMAD.WIDE.U32 R6, R11, 0x4, R6 ;  /* 0x000000040b067825 */ /* 0x010fe400078e0006 */
[----:B-----5:R0:W2:Y:S04]  /*0120*/  LDG.E R4, desc[UR10][R4.64] ;  /* 0x0000000a04047981 */ /* 0x0200a8000c1e1900 */
[----:B------:R-:W3:Y:S01]  /*0130*/  LDG.E R6, desc[UR10][R6.64] ;  /* 0x0000000a06067981 */ /* 0x000ee2000c1e1900 */
[----:B------:R-:W1:Y:S01]  /*0140*/  S2UR UR6, SR_CgaCtaId ;  /* 0x00000000000679c3 */ /* 0x000e620000008800 */
[----:B------:R-:W-:Y:S01]  /*0150*/  UMOV UR4, 0x400 ;  /* 0x0000040000047882 */ /* 0x000fe20000000000 */
[----:B------:R-:W-:Y:S01]  /*0160*/  ISETP.GE.AND P0, PT, R3, UR7, PT ;  /* 0x0000000703007c0c */ /* 0x000fe2000bf06270 */
[----:B------:R-:W-:-:S03]  /*0170*/  UIADD3 UR5, UPT, UPT, UR4, 0x400, URZ ;  /* 0x0000040004057890 */ /* 0x000fc6000fffe0ff */
[----:B------:R-:W-:Y:S01]  /*0180*/  ISETP.GE.OR P0, PT, R0, UR13, P0 ;  /* 0x0000000d00007c0c */ /* 0x000fe20008706670 */
[----:B-1----:R-:W-:Y:S02]  /*0190*/  ULEA UR4, UR6, UR4, 0x18 ;  /* 0x0000000406047291 */ /* 0x002fe4000f8ec0ff */
[----:B------:R-:W-:-:S04]  /*01a0*/  ULEA UR5, UR6, UR5, 0x18 ;  /* 0x0000000506057291 */ /* 0x000fc8000f8ec0ff */
[C---:B------:R-:W-:Y:S02]  /*01b0*/  LEA R8, R2.reuse, UR4, 0x6 ;  /* 0x0000000402087c11 */ /* 0x040fe4000f8e30ff */
[----:B------:R-:W-:Y:S02]  /*01c0*/  LEA R16, R2, UR5, 0x6 ;  /* 0x0000000502107c11 */ /* 0x000fe4000f8e30ff */
[C---:B------:R-:W-:Y:S02]  /*01d0*/  LEA R9, R19.reuse, R8, 0x2 ;  /* 0x0000000813097211 */ /* 0x040fe400078e10ff */
[----:B0-----:R-:W-:-:S03]  /*01e0*/  LEA R5, R19, R16, 0x2 ;  /* 0x0000001013057211 */ /* 0x001fc600078e10ff */
[----:B--2---:R0:W-:Y:S04]  /*01f0*/  STS [R9], R4 ;  /* 0x0000000409007388 */ /* 0x0041e80000000800 */
[----:B---3--:R0:W-:Y:S01]  /*0200*/  STS [R5], R6 ;  /* 0x0000000605007388 */ /* 0x0081e20000000800 */
[----:B------:R-:W-:Y:S06]  /*0210*/  BAR.SYNC.DEFER_BLOCKING 0x0 ;  /* 0x0000000000007b1d */ /* 0x000fec0000010000 */
[----:B------:R-:W-:Y:S05]  /*0220*/  @P0 EXIT ;  /* 0x000000000000094d */ /* 0x000fea0003800000 */
[----:B------:R-:W-:Y:S01]  /*0230*/  UISETP.GE.AND UP0, UPT, UR12, 0x1, UPT ;  /* 0x000000010c00788c */ /* 0x000fe2000bf06270 */
[----:B------:R-:W-:-:S08]  /*0240*/  HFMA2 R21, -RZ, RZ, 0, 0 ;  /* 0x00000000ff157431 */ /* 0x000fd000000001ff */
[----:B------:R-:W-:Y:S05]  /*0250*/  BRA.U !UP0, `(.L_x_0) ;  /* 0x0000000508cc7547 */ /* 0x000fea000b800000 */
[----:B------:R-:W-:Y:S01]  /*0260*/  UISETP.GE.U32.AND UP1, UPT, UR12, 0x10, UPT ;  /* 0x000000100c00788c */ /* 0x000fe2000bf26070 */
[----:B------:R-:W-:Y:S01]  /*0270*/  MOV R17, RZ ;  /* 0x000000ff00117202 */ /* 0x000fe20000000f00 */
[----:B------:R-:W-:Y:S01]  /*0280*/  ULOP3.LUT UR6, UR12, 0xf, URZ, 0xc0, !UPT ;  /* 0x0000000f0c067892 */ /* 0x000fe2000f8ec0ff */
[----:B------:R-:W-:-:S03]  /*0290*/  MOV R21, RZ ;  /* 0x000000ff00157202 */ /* 0x000fc60000000f00 */
[----:B------:R-:W-:-:S03]  /*02a0*/  UISETP.NE.AND UP0, UPT, UR6, URZ, UPT ;  /* 0x000000ff0600728c */ /* 0x000fc6000bf05270 */
[----:B------:R-:W-:Y:S08]  /*02b0*/  BRA.U !UP1, `(.L_x_1) ;  /* 0x0000000109c47547 */ /* 0x000ff0000b800000 */
[----:B------:R-:W-:Y:S01]  /*02c0*/  ULOP3.LUT UR7, UR12, 0x7ffffff0, URZ, 0xc0, !UPT ;  /* 0x7ffffff00c077892 */ /* 0x000fe2000f8ec0ff */
[----:B------:R-:W-:Y:S02]  /*02d0*/  LEA R20, R19, UR4, 0x6 ;  /* 0x0000000413147c11 */ /* 0x000fe4000f8e30ff */
[----:B------:R-:W-:Y:S01]  /*02e0*/  LEA R18, R2, UR5, 0x2 ;  /* 0x0000000502127c11 */ /* 0x000fe2000f8e10ff */
[----:B------:R-:W-:Y:S01]  /*02f0*/  UIADD3 UR8, UPT, UPT, -UR7, URZ, URZ ;  /* 0x000000ff07087290 */ /* 0x000fe2000fffe1ff */
[----:B------:R-:W-:Y:S02]  /*0300*/  MOV R21, RZ ;  /* 0x000000ff00157202 */ /* 0x000fe40000000f00 */
[----:B------:R-:W-:Y:S02]  /*0310*/  IADD3 R20, PT, PT, R20, 0x20, RZ ;  /* 0x0000002014147810 */ /* 0x000fe40007ffe0ff */
[----:B------:R-:W-:Y:S02]  /*0320*/  IADD3 R18, PT, PT, R18, 0x200, RZ ;  /* 0x0000020012127810 */ /* 0x000fe40007ffe0ff */
[----:B------:R-:W-:-:S07]  /*0330*/  MOV R17, UR7 ;  /* 0x0000000700117c02 */ /* 0x000fce0008000f00 */
.L_x_2:
[----:B------:R-:W-:Y:S01]  /*0340*/  LDS R8, [R18+-0x200] ;  /* 0xfffe000012087984 */ /* 0x000fe20000000800 */
[----:B------:R-:W-:-:S03]  /*0350*/  UIADD3 UR8, UPT, UPT, UR8, 0x10, URZ ;  /* 0x0000001008087890 */ /* 0x000fc6000fffe0ff */
[----:B------:R-:W1:Y:S01]  /*0360*/  LDS.128 R12, [R20+-0x20] ;  /* 0xffffe000140c7984 */ /* 0x000e620000000c00 */
[----:B------:R-:W-:-:S03]  /*0370*/  UISETP.NE.AND UP1, UPT, UR8, URZ, UPT ;  /* 0x000000ff0800728c */ /* 0x000fc6000bf25270 */
[----:B0-----:R-:W0:Y:S04]  /*0380*/  LDS R9, [R18+-0x1c0] ;  /* 0xfffe400012097984 */ /* 0x001e280000000800 */
[----:B------:R-:W2:Y:S04]  /*0390*/  LDS R10, [R18+-0x180] ;  /* 0xfffe8000120a7984 */ /* 0x000ea80000000800 */
[----:B------:R-:W3:Y:S04]  /*03a0*/  LDS R24, [R18+-0x140] ;  /* 0xfffec00012187984 */ /* 0x000ee80000000800 */
[----:B------:R-:W-:Y:S04]  /*03b0*/  LDS R25, [R18+-0x100] ;  /* 0xffff000012197984 */ /* 0x000fe80000000800 */
[----:B------:R-:W4:Y:S04]  /*03c0*/  LDS.128 R4, [R20+-0x10] ;  /* 0xfffff00014047984 */ /* 0x000f280000000c00 */
[----:B------:R-:W5:Y:S04]  /*03d0*/  LDS R26, [R18+-0xc0] ;  /* 0xffff4000121a7984 */ /* 0x000f680000000800 */
[----:B------:R-:W5:Y:S04]  /*03e0*/  LDS R23, [R18+-0x80] ;  /* 0xffff800012177984 */ /* 0x000f680000000800 */
[----:B------:R-:W5:Y:S01]  /*03f0*/  LDS R22, [R18+-0x40] ;  /* 0xffffc00012167984 */ /* 0x000f620000000800 */
[----:B-1----:R-:W-:-:S03]  /*0400*/  IMAD R8, R12, R8, R21 ;  /* 0x000000080c087224 */ /* 0x002fc600078e0215 */
[----:B------:R-:W-:Y:S01]  /*0410*/  LDS R21, [R18] ;  /* 0x0000000012157984 */ /* 0x000fe20000000800 */
[----:B0-----:R-:W-:-:S04]  /*0420*/  IMAD R9, R9, R13, R8 ;  /* 0x0000000d09097224 */ /* 0x001fc800078e0208 */
[----:B--2---:R-:W-:Y:S02]  /*0430*/  IMAD R14, R10, R14, R9 ;  /* 0x0000000e0a0e7224 */ /* 0x004fe400078e0209 */
[----:B------:R-:W0:Y:S02]  /*0440*/  LDS.128 R8, [R20] ;  /* 0x0000000014087984 */ /* 0x000e240000000c00 */
[----:B---3--:R-:W-:Y:S02]  /*0450*/  IMAD R14, R24, R15, R14 ;  /* 0x0000000f180e7224 */ /* 0x008fe400078e020e */
[----:B------:R-:W1:Y:S02]  /*0460*/  LDS R24, [R18+0x40] ;  /* 0x0000400012187984 */ /* 0x000e640000000800 */
[----:B----4-:R-:W-:Y:S02]  /*0470*/  IMAD R4, R4, R25, R14 ;  /* 0x0000001904047224 */ /* 0x010fe400078e020e */
[----:B------:R-:W2:Y:S02]  /*0480*/  LDS R25, [R18+0x80] ;  /* 0x0000800012197984 */ /* 0x000ea40000000800 */
[----:B-----5:R-:W-:-:S02]  /*0490*/  IMAD R5, R26, R5, R4 ;  /* 0x000000051a057224 */ /* 0x020fc400078e0204 */
[----:B------:R-:W3:Y:S02]  /*04a0*/  LDS R4, [R18+0xc0] ;  /* 0x0000c00012047984 */ /* 0x000ee40000000800 */
[----:B------:R-:W-:Y:S02]  /*04b0*/  IMAD R23, R23, R6, R5 ;  /* 0x0000000617177224 */ /* 0x000fe400078e0205 */
[----:B------:R-:W-:Y:S02]  /*04c0*/  LDS R5, [R18+0x100] ;  /* 0x0001000012057984 */ /* 0x000fe40000000800 */
[----:B------:R-:W-:Y:S02]  /*04d0*/  IMAD R23, R22, R7, R23 ;  /* 0x0000000716177224 */ /* 0x000fe400078e0217 */
[----:B------:R4:W5:Y:S04]  /*04e0*/  LDS.128 R12, [R20+0x10] ;  /* 0x00001000140c7984 */ /* 0x0009680000000c00 */
[----:B------:R-:W5:Y:S04]  /*04f0*/  LDS R6, [R18+0x140] ;  /* 0x0001400012067984 */ /* 0x000f680000000800 */
[----:B------:R-:W5:Y:S01]  /*0500*/  LDS R7, [R18+0x180] ;  /* 0x0001800012077984 */ /* 0x000f620000000800 */
[----:B----4-:R-:W-:-:S03]  /*0510*/  IADD3 R20, PT, PT, R20, 0x40, RZ ;  /* 0x0000004014147810 */ /* 0x010fc60007ffe0ff */
[----:B------:R4:W5:Y:S01]  /*0520*/  LDS R22, [R18+0x1c0] ;  /* 0x0001c00012167984 */ /* 0x0009620000000800 */
[----:B0-----:R-:W-:-:S04]  /*0530*/  IMAD R8, R8, R21, R23 ;  /* 0x0000001508087224 */ /* 0x001fc800078e0217 */
[----:B-1----:R-:W-:Y:S01]  /*0540*/  IMAD R8, R24, R9, R8 ;  /* 0x0000000918087224 */ /* 0x002fe200078e0208 */
[----:B----4-:R-:W-:-:S03]  /*0550*/  IADD3 R18, PT, PT, R18, 0x400, RZ ;  /* 0x0000040012127810 */ /* 0x010fc60007ffe0ff */
[----:B--2---:R-:W-:-:S04]  /*0560*/  IMAD R8, R25, R10, R8 ;  /* 0x0000000a19087224 */ /* 0x004fc800078e0208 */
[----:B---3--:R-:W-:-:S04]  /*0570*/  IMAD R4, R4, R11, R8 ;  /* 0x0000000b04047224 */ /* 0x008fc800078e0208 */
[----:B-----5:R-:W-:-:S04]  /*0580*/  IMAD R4, R12, R5, R4 ;  /* 0x000000050c047224 */ /* 0x020fc800078e0204 */
[----:B------:R-:W-:-:S04]  /*0590*/  IMAD R4, R6, R13, R4 ;  /* 0x0000000d06047224 */ /* 0x000fc800078e0204 */
[----:B------:R-:W-:-:S04]  /*05a0*/  IMAD R4, R7, R14, R4 ;  /* 0x0000000e07047224 */ /* 0x000fc800078e0204 */
[----:B------:R-:W-:Y:S01]  /*05b0*/  IMAD R21, R22, R15, R4 ;  /* 0x0000000f16157224 */ /* 0x000fe200078e0204 */
[----:B------:R-:W-:Y:S06]  /*05c0*/  BRA.U UP1, `(.L_x_2) ;  /* 0xfffffffd015c7547 */ /* 0x000fec000b83ffff */
.L_x_1:
[----:B------:R-:W-:Y:S05]  /*05d0*/  BRA.U !UP0, `(.L_x_0) ;  /* 0x0000000108ec7547 */ /* 0x000fea000b800000 */
[----:B------:R-:W-:Y:S01]  /*05e0*/  UISETP.GE.U32.AND UP0, UPT, UR6, 0x8, UPT ;  /* 0x000000080600788c */ /* 0x000fe2000bf06070 */
[----:B------:R-:W-:Y:S01]  /*05f0*/  SHF.L.U32 R12, R19, 0x6, RZ ;  /* 0x00000006130c7819 */ /* 0x000fe200000006ff */
[----:B------:R-:W-:Y:S01]  /*0600*/  ULOP3.LUT UR7, UR12, 0x7, URZ, 0xc0, !UPT ;  /* 0x000000070c077892 */ /* 0x000fe2000f8ec0ff */
[----:B------:R-:W-:Y:S02]  /*0610*/  IMAD R16, R2, -0x3c, R16 ;  /* 0xffffffc402107824 */ /* 0x000fe400078e0210 */
[----:B------:R-:W-:Y:S01]  /*0620*/  IADD3 R14, PT, PT, R12, UR4, RZ ;  /* 0x000000040c0e7c10 */ /* 0x000fe2000fffe0ff */
[----:B------:R-:W-:-:S03]  /*0630*/  UISETP.NE.AND UP1, UPT, UR7, URZ, UPT ;  /* 0x000000ff0700728c */ /* 0x000fc6000bf25270 */
[----:B------:R-:W-:Y:S08]  /*0640*/  BRA.U !UP0, `(.L_x_3) ;  /* 0x0000000108547547 */ /* 0x000ff0000b800000 */
[C---:B------:R-:W-:Y:S02]  /*0650*/  LEA R22, R17.reuse, R16, 0x6 ;  /* 0x0000001011167211 */ /* 0x040fe400078e30ff */
[C---:B------:R-:W-:Y:S02]  /*0660*/  LEA R19, R17.reuse, R14, 0x2 ;  /* 0x0000000e11137211 */ /* 0x040fe400078e10ff */
[----:B------:R-:W-:Y:S01]  /*0670*/  IADD3 R17, PT, PT, R17, 0x8, RZ ;  /* 0x0000000811117810 */ /* 0x000fe20007ffe0ff */
[----:B------:R-:W-:Y:S04]  /*0680*/  LDS R23, [R22] ;  /* 0x0000000016177984 */ /* 0x000fe80000000800 */
[----:B0-----:R-:W0:Y:S04]  /*0690*/  LDS.128 R4, [R19] ;  /* 0x0000000013047984 */ /* 0x001e280000000c00 */
[----:B------:R-:W1:Y:S04]  /*06a0*/  LDS R24, [R22+0x40] ;  /* 0x0000400016187984 */ /* 0x000e680000000800 */
[----:B------:R-:W2:Y:S04]  /*06b0*/  LDS R25, [R22+0x80] ;  /* 0x0000800016197984 */ /* 0x000ea80000000800 */
[----:B------:R-:W3:Y:S04]  /*06c0*/  LDS R26, [R22+0xc0] ;  /* 0x0000c000161a7984 */ /* 0x000ee80000000800 */
[----:B------:R-:W-:Y:S04]  /*06d0*/  LDS R13, [R22+0x100] ;  /* 0x00010000160d7984 */ /* 0x000fe80000000800 */
[----:B------:R-:W4:Y:S04]  /*06e0*/  LDS.128 R8, [R19+0x10] ;  /* 0x0000100013087984 */ /* 0x000f280000000c00 */
[----:B------:R-:W5:Y:S04]  /*06f0*/  LDS R18, [R22+0x140] ;  /* 0x0001400016127984 */ /* 0x000f680000000800 */
[----:B------:R-:W5:Y:S04]  /*0700*/  LDS R15, [R22+0x180] ;  /* 0x00018000160f7984 */ /* 0x000f680000000800 */
[----:B------:R-:W5:Y:S01]  /*0710*/  LDS R20, [R22+0x1c0] ;  /* 0x0001c00016147984 */ /* 0x000f620000000800 */
[----:B0-----:R-:W-:-:S04]  /*0720*/  IMAD R4, R4, R23, R21 ;  /* 0x0000001704047224 */ /* 0x001fc800078e0215 */
[----:B-1----:R-:W-:-:S04]  /*0730*/  IMAD R5, R24, R5, R4 ;  /* 0x0000000518057224 */ /* 0x002fc800078e0204 */
[----:B--2---:R-:W-:-:S04]  /*0740*/  IMAD R6, R25, R6, R5 ;  /* 0x0000000619067224 */ /* 0x004fc800078e0205 */
[----:B---3--:R-:W-:-:S04]  /*0750*/  IMAD R6, R26, R7, R6 ;  /* 0x000000071a067224 */ /* 0x008fc800078e0206 */
[----:B----4-:R-:W-:-:S04]  /*0760*/  IMAD R6, R8, R13, R6 ;  /* 0x0000000d08067224 */ /* 0x010fc800078e0206 */
[----:B-----5:R-:W-:-:S04]  /*0770*/  IMAD R6, R18, R9, R6 ;  /* 0x0000000912067224 */ /* 0x020fc800078e0206 */
[----:B------:R-:W-:-:S04]  /*0780*/  IMAD R6, R15, R10, R6 ;  /* 0x0000000a0f067224 */ /* 0x000fc800078e0206 */
[----:B------:R-:W-:-:S07]  /*0790*/  IMAD R21, R20, R11, R6 ;  /* 0x0000000b14157224 */ /* 0x000fce00078e0206 */
.L_x_3:
[----:B------:R-:W-:Y:S05]  /*07a0*/  BRA.U !UP1, `(.L_x_0) ;  /* 0x0000000109787547 */ /* 0x000fea000b800000 */
[----:B------:R-:W-:Y:S02]  /*07b0*/  UISETP.GE.U32.AND UP0, UPT, UR7, 0x4, UPT ;  /* 0x000000040700788c */ /* 0x000fe4000bf06070 */
[----:B------:R-:W-:-:S04]  /*07c0*/  ULOP3.LUT UR6, UR12, 0x3, URZ, 0xc0, !UPT ;  /* 0x000000030c067892 */ /* 0x000fc8000f8ec0ff */
[----:B------:R-:W-:-:S03]  /*07d0*/  UISETP.NE.AND UP1, UPT, UR6, URZ, UPT ;  /* 0x000000ff0600728c */ /* 0x000fc6000bf25270 */
[----:B------:R-:W-:Y:S08]  /*07e0*/  BRA.U !UP0, `(.L_x_4) ;  /* 0x0000000108307547 */ /* 0x000ff0000b800000 */
[C---:B0-----:R-:W-:Y:S02]  /*07f0*/  LEA R4, R17.reuse, R14, 0x2 ;  /* 0x0000000e11047211 */ /* 0x041fe400078e10ff */
[C---:B------:R-:W-:Y:S02]  /*0800*/  LEA R16, R17.reuse, R16, 0x6 ;  /* 0x0000001011107211 */ /* 0x040fe400078e30ff */
[----:B------:R-:W-:Y:S02]  /*0810*/  IADD3 R17, PT, PT, R17, 0x4, RZ ;  /* 0x0000000411117810 */ /* 0x000fe40007ffe0ff */
[----:B------:R-:W-:Y:S04]  /*0820*/  LDS.128 R4, [R4] ;  /* 0x0000000004047984 */ /* 0x000fe80000000c00 */
[----:B------:R-:W0:Y:S04]  /*0830*/  LDS R8, [R16] ;  /* 0x0000000010087984 */ /* 0x000e280000000800 */
[----:B------:R-:W1:Y:S04]  /*0840*/  LDS R9, [R16+0x40] ;  /* 0x0000400010097984 */ /* 0x000e680000000800 */
[----:B------:R-:W2:Y:S04]  /*0850*/  LDS R10, [R16+0x80] ;  /* 0x00008000100a7984 */ /* 0x000ea80000000800 */
[----:B------:R-:W3:Y:S01]  /*0860*/  LDS R11, [R16+0xc0] ;  /* 0x0000c000100b7984 */ /* 0x000ee20000000800 */
[----:B0-----:R-:W-:-:S04]  /*0870*/  IMAD R8, R4, R8, R21 ;  /* 0x0000000804087224 */ /* 0x001fc800078e0215 */
[----:B-1----:R-:W-:-:S04]  /*0880*/  IMAD R5, R9, R5, R8 ;  /* 0x0000000509057224 */ /* 0x002fc800078e0208 */
[----:B--2---:R-:W-:-:S04]  /*0890*/  IMAD R6, R10, R6, R5 ;  /* 0x000000060a067224 */ /* 0x004fc800078e0205 */
[----:B---3--:R-:W-:-:S07]  /*08a0*/  IMAD R21, R11, R7, R6 ;  /* 0x000000070b157224 */ /* 0x008fce00078e0206 */
.L_x_4:
[----:B------:R-:W-:Y:S05]  /*08b0*/  BRA.U !UP1, `(.L_x_0) ;  /* 0x0000000109347547 */ /* 0x000fea000b800000 */
[C---:B------:R-:W-:Y:S01]  /*08c0*/  LEA R2, R17.reuse, R2, 0x4 ;  /* 0x0000000211027211 */ /* 0x040fe200078e20ff */
[----:B------:R-:W-:Y:S01]  /*08d0*/  UIADD3 UR6, UPT, UPT, -UR6, URZ, URZ ;  /* 0x000000ff06067290 */ /* 0x000fe2000fffe1ff */
[----:B------:R-:W-:Y:S02]  /*08e0*/  LEA R12, R17, R12, 0x2 ;  /* 0x0000000c110c7211 */ /* 0x000fe400078e10ff */
[----:B------:R-:W-:Y:S02]  /*08f0*/  LEA R2, R2, UR5, 0x2 ;  /* 0x0000000502027c11 */ /* 0x000fe4000f8e10ff */
[----:B------:R-:W-:-:S07]  /*0900*/  IADD3 R12, PT, PT, R12, UR4, RZ ;  /* 0x000000040c0c7c10 */ /* 0x000fce000fffe0ff */
.L_x_5:
[----:B0-----:R0:W-:Y:S01]  /*0910*/  LDS R4, [R12] ;  /* 0x000000000c047984 */ /* 0x0011e20000000800 */
[----:B------:R-:W-:-:S03]  /*0920*/  UIADD3 UR6, UPT, UPT, UR6, 0x1, URZ ;  /* 0x0000000106067890 */ /* 0x000fc6000fffe0ff */
[----:B------:R1:W2:Y:S01]  /*0930*/  LDS R5, [R2] ;  /* 0x0000000002057984 */ /* 0x0002a20000000800 */
[----:B------:R-:W-:Y:S01]  /*0940*/  UISETP.NE.AND UP0, UPT, UR6, URZ, UPT ;  /* 0x000000ff0600728c */ /* 0x000fe2000bf05270 */
[----:B0-----:R-:W-:Y:S02]  /*0950*/  IADD3 R12, PT, PT, R12, 0x4, RZ ;  /* 0x000000040c0c7810 */ /* 0x001fe40007ffe0ff */
[----:B-1----:R-:W-:Y:S01]  /*0960*/  IADD3 R2, PT, PT, R2, 0x40, RZ ;  /* 0x0000004002027810 */ /* 0x002fe20007ffe0ff */
[----:B--2---:R-:W-:-:S05]  /*0970*/  IMAD R21, R4, R5, R21 ;  /* 0x0000000504157224 */ /* 0x004fca00078e0215 */
[----:B------:R-:W-:Y:S05]  /*0980*/  BRA.U UP0, `(.L_x_5) ;  /* 0xfffffffd00e07547 */ /* 0x000fea000b83ffff */
.L_x_0:
[----:B0-----:R-:W0:Y:S01]  /*0990*/  LDC.64 R4, c[0x0][0x390] ;  /* 0x0000e400ff047b82 */ /* 0x001e220000000a00 */
[----:B------:R-:W-:-:S04]  /*09a0*/  IMAD R3, R3, UR13, R0 ;  /* 0x0000000d03037c24 */ /* 0x000fc8000f8e0200 */
[----:B0-----:R-:W-:-:S05]  /*09b0*/  IMAD.WIDE R2, R3, 0x4, R4 ;  /* 0x0000000403027825 */ /* 0x001fca00078e0204 */
[----:B------:R-:W-:Y:S01]  /*09c0*/  STG.E desc[UR10][R2.64], R21 ;  /* 0x0000001502007986 */ /* 0x000fe2000c10190a */
[----:B------:R-:W-:Y:S05]  /*09d0*/  EXIT ;  /* 0x000000000000794d */ /* 0x000fea0003800000 */
.L_x_6:
[----:B------:R-:W-:-:S00]  /*09e0*/  BRA `(.L_x_6) ;  /* 0xfffffffc00fc7947 */ /* 0x000fc0000383ffff */
[----:B------:R-:W-:-:S00]  /*09f0*/  NOP ;  /* 0x0000000000007918 */ /* 0x000fc00000000000 */
        /* <DEDUP_REMOVED lines=8> */
.L_x_13:


//--------------------- .text._Z6cuMultPiS_S_iii  --------------------------
	.section	.text._Z6cuMultPiS_S_iii,"ax",@progbits
	.align	128
        .global         _Z6cuMultPiS_S_iii
        .type           _Z6cuMultPiS_S_iii,@function
        .size           _Z6cuMultPiS_S_iii,(.L_x_14 - _Z6cuMultPiS_S_iii)
        .other          _Z6cuMultPiS_S_iii,@"STO_CUDA_ENTRY STV_DEFAULT"
_Z6cuMultPiS_S_iii:
.text._Z6cuMultPiS_S_iii:
[----:B------:R-:W-:Y:S01]  /*0000*/  LDC R1, c[0x0][0x37c] ;  /* 0x0000df00ff017b82 */ /* 0x000fe20000000800 */
[----:B------:R-:W0:Y:S01]  /*0010*/  S2R R0, SR_CTAID.Y ;  /* 0x0000000000007919 */ /* 0x000e220000002600 */
[----:B------:R-:W1:Y:S06]  /*0020*/  LDCU UR4, c[0x0][0x360] ;  /* 0x00006c00ff0477ac */ /* 0x000e6c0008000800 */
[----:B------:R-:W2:Y:S01]  /*0030*/  LDC R17, c[0x0][0x39c] ;  /* 0x0000e700ff117b82 */ /* 0x000ea20000000800 */
[----:B------:R-:W0:Y:S01]  /*0040*/  S2R R5, SR_TID.Y ;  /* 0x0000000000057919 */ /* 0x000e220000002200 */
[----:B------:R-:W0:Y:S01]  /*0050*/  LDCU UR5, c[0x0][0x364] ;  /* 0x00006c80ff0577ac */ /* 0x000e220008000800 */
[----:B------:R-:W1:Y:S01]  /*0060*/  S2R R16, SR_CTAID.X ;  /* 0x0000000000107919 */ /* 0x000e620000002500 */
[----:B------:R-:W3:Y:S01]  /*0070*/  LDCU UR6, c[0x0][0x3a0] ;  /* 0x00007400ff0677ac */ /* 0x000ee20008000800 */
[----:B------:R-:W1:Y:S01]  /*0080*/  S2R R3, SR_TID.X ;  /* 0x0000000000037919 */ /* 0x000e620000002100 */
[----:B0-----:R-:W-:-:S05]  /*0090*/  IMAD R0, R0, UR5, R5 ;  /* 0x0000000500007c24 */ /* 0x001fca000f8e0205 */
[----:B---3--:R-:W-:Y:S01]  /*00a0*/  ISETP.GE.AND P0, PT, R0, UR6, PT ;  /* 0x0000000600007c0c */ /* 0x008fe2000bf06270 */
[----:B-1----:R-:W-:-:S05]  /*00b0*/  IMAD R16, R16, UR4, R3 ;  /* 0x0000000410107c24 */ /* 0x002fca000f8e0203 */
[----:B--2---:R-:W-:-:S13]  /*00c0*/  ISETP.GE.OR P0, PT, R16, R17, P0 ;  /* 0x000000111000720c */ /* 0x004fda0000706670 */
[----:B------:R-:W-:Y:S05]  /*00d0*/  @P0 EXIT ;  /* 0x000000000000094d */ /* 0x000fea0003800000 */
[----:B------:R-:W0:Y:S01]  /*00e0*/  LDC R19, c[0x0][0x398] ;  /* 0x0000e600ff137b82 */ /* 0x000e220000000800 */
[----:B------:R-:W1:Y:S01]  /*00f0*/  LDCU.64 UR4, c[0x0][0x358] ;  /* 0x00006b00ff0477ac */ /* 0x000e620008000a00 */
[----:B------:R-:W-:Y:S01]  /*0100*/  HFMA2 R24, -RZ, RZ, 0, 0 ;  /* 0x00000000ff187431 */ /* 0x000fe200000001ff */
[----:B0-----:R-:W-:-:S13]  /*0110*/  ISETP.GE.AND P0, PT, R19, 0x1, PT ;  /* 0x000000011300780c */ /* 0x001fda0003f06270 */
[----:B-1----:R-:W-:Y:S05]  /*0120*/  @!P0 BRA `(.L_x_7) ;  /* 0x0000000400dc8947 */ /* 0x002fea0003800000 */
[C---:B------:R-:W-:Y:S01]  /*0130*/  ISETP.GE.U32.AND P1, PT, R19.reuse, 0x8, PT ;  /* 0x000000081300780c */ /* 0x040fe20003f26070 */
[----:B------:R-:W-:Y:S01]  /*0140*/  IMAD R20, R0, R19, RZ ;  /* 0x0000001300147224 */ /* 0x000fe200078e02ff */
[----:B------:R-:W-:Y:S02]  /*0150*/  LOP3.LUT R27, R19, 0x7, RZ, 0xc0, !PT ;  /* 0x00000007131b7812 */ /* 0x000fe400078ec0ff */
[----:B------:R-:W-:Y:S02]  /*0160*/  MOV R21, RZ ;  /* 0x000000ff00157202 */ /* 0x000fe40000000f00 */
[----:B------:R-:W-:Y:S02]  /*0170*/  ISETP.NE.AND P0, PT, R27, RZ, PT ;  /* 0x000000ff1b00720c */ /* 0x000fe40003f05270 */
[----:B------:R-:W-:-:S05]  /*0180*/  MOV R24, RZ ;  /* 0x000000ff00187202 */ /* 0x000fca0000000f00 */
[----:B------:R-:W-:Y:S06]  /*0190*/  @!P1 BRA `(.L_x_8) ;  /* 0x0000000000c09947 */ /* 0x000fec0003800000 */
[----:B------:R-:W0:Y:S01]  /*01a0*/  LDC.64 R2, c[0x0][0x380] ;  /* 0x0000e000ff027b82 */ /* 0x000e220000000a00 */
[----:B------:R-:W-:Y:S02]  /*01b0*/  LOP3.LUT R21, R19, 0x7ffffff8, RZ, 0xc0, !PT ;  /* 0x7ffffff813157812 */ /* 0x000fe400078ec0ff */
[----:B------:R-:W-:Y:S02]  /*01c0*/  MOV R24, RZ ;  /* 0x000000ff00187202 */ /* 0x000fe40000000f00 */
[----:B------:R-:W-:Y:S02]  /*01d0*/  MOV R18, R16 ;  /* 0x0000001000127202 */ /* 0x000fe40000000f00 */
[----:B------:R-:W-:Y:S01]  /*01e0*/  IADD3 R22, PT, PT, -R21, RZ, RZ ;  /* 0x000000ff15167210 */ /* 0x000fe20007ffe1ff */
[----:B0-----:R-:W-:-:S03]  /*01f0*/  IMAD.WIDE.U32 R2, R20, 0x4, R2 ;  /* 0x0000000414027825 */ /* 0x001fc600078e0002 */
[----:B------:R-:W-:-:S04]  /*0200*/  IADD3 R4, P1, PT, R2, 0x10, RZ ;  /* 0x0000001002047810 */ /* 0x000fc80007f3e0ff */
[----:B------:R-:W-:-:S09]  /*0210*/  IADD3.X R3, PT, PT, RZ, R3, RZ, P1, !PT ;  /* 0x00000003ff037210 */ /* 0x000fd20000ffe4ff */
.L_x_9:
[----:B------:R-:W0:Y:S01]  /*0220*/  LDC.64 R14, c[0x0][0x388] ;  /* 0x0000e200ff0e7b82 */ /* 0x000e220000000a00 */
[----:B------:R-:W-:-:S05]  /*0230*/  MOV R2, R4 ;  /* 0x0000000400027202 */ /* 0x000fca0000000f00 */
[----:B------:R-:W2:Y:S04]  /*0240*/  LDG.E R25, desc[UR4][R2.64+-0x10] ;  /* 0xfffff00402197981 */ /* 0x000ea8000c1e1900 */
[----:B------:R-:W3:Y:S04]  /*0250*/  LDG.E R23, desc[UR4][R2.64+-0xc] ;  /* 0xfffff40402177981 */ /* 0x000ee8000c1e1900 */
[----:B------:R-:W4:Y:S04]  /*0260*/  LDG.E R29, desc[UR4][R2.64+-0x8] ;  /* 0xfffff804021d7981 */ /* 0x000f28000c1e1900 */
[----:B------:R-:W5:Y:S01]  /*0270*/  LDG.E R28, desc[UR4][R2.64+-0x4] ;  /* 0xfffffc04021c7981 */ /* 0x000f62000c1e1900 */
[----:B0-----:R-:W-:-:S05]  /*0280*/  IMAD.WIDE R14, R18, 0x4, R14 ;  /* 0x00000004120e7825 */ /* 0x001fca00078e020e */
[----:B------:R0:W2:Y:S01]  /*0290*/  LDG.E R26, desc[UR4][R14.64] ;  /* 0x000000040e1a7981 */ /* 0x0000a2000c1e1900 */
[----:B------:R-:W-:-:S04]  /*02a0*/  IMAD.WIDE R12, R17, 0x4, R14 ;  /* 0x00000004110c7825 */ /* 0x000fc800078e020e */
[C---:B------:R-:W-:Y:S02]  /*02b0*/  IMAD.WIDE R4, R17.reuse, 0x4, R12 ;  /* 0x0000000411047825 */ /* 0x040fe400078e020c */
[----:B------:R-:W3:Y:S02]  /*02c0*/  LDG.E R12, desc[UR4][R12.64] ;  /* 0x000000040c0c7981 */ /* 0x000ee4000c1e1900 */
[C---:B------:R-:W-:Y:S02]  /*02d0*/  IMAD.WIDE R8, R17.reuse, 0x4, R4 ;  /* 0x0000000411087825 */ /* 0x040fe400078e0204 */
[----:B------:R-:W4:Y:S02]  /*02e0*/  LDG.E R4, desc[UR4][R4.64] ;  /* 0x0000000404047981 */ /* 0x000f24000c1e1900 */
[C---:B------:R-:W-:Y:S02]  /*02f0*/  IMAD.WIDE R6, R17.reuse, 0x4, R8 ;  /* 0x0000000411067825 */ /* 0x040fe400078e0208 */
[----:B------:R-:W5:Y:S02]  /*0300*/  LDG.E R8, desc[UR4][R8.64] ;  /* 0x0000000408087981 */ /* 0x000f64000c1e1900 */
[----:B------:R-:W-:-:S02]  /*0310*/  IMAD.WIDE R10, R17, 0x4, R6 ;  /* 0x00000004110a7825 */ /* 0x000fc400078e0206 */
[----:B------:R-:W5:Y:S04]  /*0320*/  LDG.E R5, desc[UR4][R2.64] ;  /* 0x0000000402057981 */ /* 0x000f68000c1e1900 */
[----:B------:R-:W5:Y:S01]  /*0330*/  LDG.E R6, desc[UR4][R6.64] ;  /* 0x0000000406067981 */ /* 0x000f62000c1e1900 */
[----:B0-----:R-:W-:-:S03]  /*0340*/  IMAD.WIDE R14, R17, 0x4, R10 ;  /* 0x00000004110e7825 */ /* 0x001fc600078e020a */
[----:B------:R-:W5:Y:S04]  /*0350*/  LDG.E R10, desc[UR4][R10.64] ;  /* 0x000000040a0a7981 */ /* 0x000f68000c1e1900 */
[----:B------:R-:W5:Y:S04]  /*0360*/  LDG.E R13, desc[UR4][R14.64] ;  /* 0x000000040e0d7981 */ /* 0x000f68000c1e1900 */
[----:B------:R-:W5:Y:S04]  /*0370*/  LDG.E R7, desc[UR4][R2.64+0x4] ;  /* 0x0000040402077981 */ /* 0x000f68000c1e1900 */
[----:B------:R-:W5:Y:S01]  /*0380*/  LDG.E R9, desc[UR4][R2.64+0xc] ;  /* 0x00000c0402097981 */ /* 0x000f62000c1e1900 */
[----:B--2---:R-:W-:-:S02]  /*0390*/  IMAD R26, R25, R26, R24 ;  /* 0x0000001a191a7224 */ /* 0x004fc400078e0218 */
[----:B------:R-:W-:Y:S02]  /*03a0*/  IMAD.WIDE R24, R17, 0x4, R14 ;  /* 0x0000000411187825 */ /* 0x000fe400078e020e */
[----:B------:R0:W2:Y:S04]  /*03b0*/  LDG.E R14, desc[UR4][R2.64+0x8] ;  /* 0x00000804020e7981 */ /* 0x0000a8000c1e1900 */
[----:B------:R-:W2:Y:S01]  /*03c0*/  LDG.E R24, desc[UR4][R24.64] ;  /* 0x0000000418187981 */ /* 0x000ea2000c1e1900 */
[----:B---3--:R-:W-:Y:S01]  /*03d0*/  IMAD R12, R23, R12, R26 ;  /* 0x0000000c170c7224 */ /* 0x008fe200078e021a */
[----:B------:R-:W-:-:S03]  /*03e0*/  IADD3 R22, PT, PT, R22, 0x8, RZ ;  /* 0x0000000816167810 */ /* 0x000fc60007ffe0ff */
[----:B----4-:R-:W-:Y:S01]  /*03f0*/  IMAD R29, R29, R4, R12 ;  /* 0x000000041d1d7224 */ /* 0x010fe200078e020c */
[----:B------:R-:W-:-:S03]  /*0400*/  ISETP.NE.AND P1, PT, R22, RZ, PT ;  /* 0x000000ff1600720c */ /* 0x000fc60003f25270 */
[----:B-----5:R-:W-:Y:S01]  /*0410*/  IMAD R8, R28, R8, R29 ;  /* 0x000000081c087224 */ /* 0x020fe200078e021d */
[----:B------:R-:W-:-:S03]  /*0420*/  IADD3 R4, P2, PT, R2, 0x20, RZ ;  /* 0x0000002002047810 */ /* 0x000fc60007f5e0ff */
[----:B------:R-:W-:Y:S01]  /*0430*/  IMAD R5, R5, R6, R8 ;  /* 0x0000000605057224 */ /* 0x000fe200078e0208 */
[----:B0-----:R-:W-:Y:S02]  /*0440*/  IADD3.X R3, PT, PT, RZ, R3, RZ, P2, !PT ;  /* 0x00000003ff037210 */ /* 0x001fe400017fe4ff */
[----:B------:R-:W-:Y:S01]  /*0450*/  LEA R18, R17, R18, 0x3 ;  /* 0x0000001211127211 */ /* 0x000fe200078e18ff */
[----:B------:R-:W-:-:S04]  /*0460*/  IMAD R5, R7, R10, R5 ;  /* 0x0000000a07057224 */ /* 0x000fc800078e0205 */
[----:B--2---:R-:W-:-:S04]  /*0470*/  IMAD R5, R14, R13, R5 ;  /* 0x0000000d0e057224 */ /* 0x004fc800078e0205 */
[----:B------:R-:W-:Y:S01]  /*0480*/  IMAD R24, R9, R24, R5 ;  /* 0x0000001809187224 */ /* 0x000fe200078e0205 */
[----:B------:R-:W-:Y:S06]  /*0490*/  @P1 BRA `(.L_x_9) ;  /* 0xfffffffc00601947 */ /* 0x000fec000383ffff */
.L_x_8:
[----:B------:R-:W-:Y:S05]  /*04a0*/  @!P0 BRA `(.L_x_7) ;  /* 0x0000000000fc8947 */ /* 0x000fea0003800000 */
[----:B------:R-:W-:Y:S02]  /*04b0*/  ISETP.GE.U32.AND P1, PT, R27, 0x4, PT ;  /* 0x000000041b00780c */ /* 0x000fe40003f26070 */
[----:B------:R-:W-:-:S04]  /*04c0*/  LOP3.LUT R14, R19, 0x3, RZ, 0xc0, !PT ;  /* 0x00000003130e7812 */ /* 0x000fc800078ec0ff */
[----:B------:R-:W-:-:S07]  /*04d0*/  ISETP.NE.AND P0, PT, R14, RZ, PT ;  /* 0x000000ff0e00720c */ /* 0x000fce0003f05270 */
[----:B------:R-:W-:Y:S06]  /*04e0*/  @!P1 BRA `(.L_x_10) ;  /* 0x00000000006c9947 */ /* 0x000fec0003800000 */
[----:B------:R-:W0:Y:S01]  /*04f0*/  LDC.64 R4, c[0x0][0x388] ;  /* 0x0000e200ff047b82 */ /* 0x000e220000000a00 */
[----:B------:R-:W1:Y:S01]  /*0500*/  LDCU.64 UR6, c[0x0][0x380] ;  /* 0x00007000ff0677ac */ /* 0x000e620008000a00 */
[----:B------:R-:W-:Y:S01]  /*0510*/  IMAD R7, R21, R17, R16 ;  /* 0x0000001115077224 */ /* 0x000fe200078e0210 */
[CC--:B------:R-:W-:Y:S02]  /*0520*/  IADD3 R3, PT, PT, R20.reuse, R21.reuse, RZ ;  /* 0x0000001514037210 */ /* 0x0c0fe40007ffe0ff */
[----:B------:R-:W-:-:S03]  /*0530*/  IADD3 R8, P1, PT, R20, R21, RZ ;  /* 0x0000001514087210 */ /* 0x000fc60007f3e0ff */
[----:B------:R-:W2:Y:S01]  /*0540*/  LDC.64 R12, c[0x0][0x380] ;  /* 0x0000e000ff0c7b82 */ /* 0x000ea20000000a00 */
[----:B0-----:R-:W-:-:S04]  /*0550*/  IMAD.WIDE R4, R7, 0x4, R4 ;  /* 0x0000000407047825 */ /* 0x001fc800078e0204 */
[----:B------:R-:W-:Y:S02]  /*0560*/  IMAD.WIDE R6, R17, 0x4, R4 ;  /* 0x0000000411067825 */ /* 0x000fe400078e0204 */
[----:B------:R-:W3:Y:S02]  /*0570*/  LDG.E R4, desc[UR4][R4.64] ;  /* 0x0000000404047981 */ /* 0x000ee4000c1e1900 */
[----:B--2---:R-:W-:Y:S01]  /*0580*/  IMAD.WIDE.U32 R12, R3, 0x4, R12 ;  /* 0x00000004030c7825 */ /* 0x004fe200078e000c */
[----:B------:R-:W-:Y:S02]  /*0590*/  IADD3.X R3, PT, PT, RZ, RZ, RZ, P1, !PT ;  /* 0x000000ffff037210 */ /* 0x000fe40000ffe4ff */
[----:B-1----:R-:W-:-:S03]  /*05a0*/  LEA R2, P1, R8, UR6, 0x2 ;  /* 0x0000000608027c11 */ /* 0x002fc6000f8210ff */
[----:B------:R-:W3:Y:S01]  /*05b0*/  LDG.E R13, desc[UR4][R12.64] ;  /* 0x000000040c0d7981 */ /* 0x000ee2000c1e1900 */
[----:B------:R-:W-:Y:S01]  /*05c0*/  LEA.HI.X R3, R8, UR7, R3, 0x2, P1 ;  /* 0x0000000708037c11 */ /* 0x000fe200088f1403 */
[C---:B------:R-:W-:Y:S02]  /*05d0*/  IMAD.WIDE R8, R17.reuse, 0x4, R6 ;  /* 0x0000000411087825 */ /* 0x040fe400078e0206 */
[----:B------:R-:W2:Y:S04]  /*05e0*/  LDG.E R6, desc[UR4][R6.64] ;  /* 0x0000000406067981 */ /* 0x000ea8000c1e1900 */
[----:B------:R-:W2:Y:S01]  /*05f0*/  LDG.E R15, desc[UR4][R2.64+0x4] ;  /* 0x00000404020f7981 */ /* 0x000ea2000c1e1900 */
[----:B------:R-:W-:-:S03]  /*0600*/  IMAD.WIDE R10, R17, 0x4, R8 ;  /* 0x00000004110a7825 */ /* 0x000fc600078e0208 */
[----:B------:R-:W4:Y:S04]  /*0610*/  LDG.E R22, desc[UR4][R8.64] ;  /* 0x0000000408167981 */ /* 0x000f28000c1e1900 */
[----:B------:R-:W4:Y:S04]  /*0620*/  LDG.E R18, desc[UR4][R2.64+0x8] ;  /* 0x0000080402127981 */ /* 0x000f28000c1e1900 */
[----:B------:R-:W5:Y:S04]  /*0630*/  LDG.E R26, desc[UR4][R2.64+0xc] ;  /* 0x00000c04021a7981 */ /* 0x000f68000c1e1900 */
[----:B------:R-:W5:Y:S01]  /*0640*/  LDG.E R10, desc[UR4][R10.64] ;  /* 0x000000040a0a7981 */ /* 0x000f62000c1e1900 */
[----:B------:R-:W-:Y:S01]  /*0650*/  IADD3 R21, PT, PT, R21, 0x4, RZ ;  /* 0x0000000415157810 */ /* 0x000fe20007ffe0ff */
[----:B---3--:R-:W-:-:S04]  /*0660*/  IMAD R24, R13, R4, R24 ;  /* 0x000000040d187224 */ /* 0x008fc800078e0218 */
[----:B--2---:R-:W-:-:S04]  /*0670*/  IMAD R15, R15, R6, R24 ;  /* 0x000000060f0f7224 */ /* 0x004fc800078e0218 */
[----:B----4-:R-:W-:-:S04]  /*0680*/  IMAD R15, R18, R22, R15 ;  /* 0x00000016120f7224 */ /* 0x010fc800078e020f */
[----:B-----5:R-:W-:-:S07]  /*0690*/  IMAD R24, R26, R10, R15 ;  /* 0x0000000a1a187224 */ /* 0x020fce00078e020f */
.L_x_10:
[----:B------:R-:W-:Y:S05]  /*06a0*/  @!P0 BRA `(.L_x_7) ;  /* 0x00000000007c8947 */ /* 0x000fea0003800000 */
[----:B------:R-:W-:Y:S01]  /*06b0*/  ISETP.NE.AND P1, PT, R14, 0x1, PT ;  /* 0x000000010e00780c */ /* 0x000fe20003f25270 */
[----:B------:R-:W0:Y:S01]  /*06c0*/  LDC.64 R10, c[0x0][0x380] ;  /* 0x0000e000ff0a7b82 */ /* 0x000e220000000a00 */
[----:B------:R-:W-:-:S04]  /*06d0*/  LOP3.LUT R19, R19, 0x1, RZ, 0xc0, !PT ;  /* 0x0000000113137812 */ /* 0x000fc800078ec0ff */
[----:B------:R-:W-:-:S03]  /*06e0*/  ISETP.NE.U32.AND P0, PT, R19, 0x1, PT ;  /* 0x000000011300780c */ /* 0x000fc60003f05070 */
[----:B------:R-:W1:Y:S04]  /*06f0*/  LDC.64 R8, c[0x0][0x388] ;  /* 0x0000e200ff087b82 */ /* 0x000e680000000a00 */
[CC--:B------:R-:W-:Y:S02]  /*0700*/  @P1 IADD3 R13, PT, PT, R20.reuse, R21.reuse, RZ ;  /* 0x00000015140d1210 */ /* 0x0c0fe40007ffe0ff */
[----:B------:R-:W-:Y:S02]  /*0710*/  @P1 IADD3 R12, P2, PT, R20, R21, RZ ;  /* 0x00000015140c1210 */ /* 0x000fe40007f5e0ff */
[----:B------:R-:W2:Y:S02]  /*0720*/  @P1 LDC.64 R2, c[0x0][0x380] ;  /* 0x0000e000ff021b82 */ /* 0x000ea40000000a00 */
[----:B------:R-:W-:-:S06]  /*0730*/  @P1 IADD3.X R14, PT, PT, RZ, RZ, RZ, P2, !PT ;  /* 0x000000ffff0e1210 */ /* 0x000fcc00017fe4ff */
[----:B------:R-:W3:Y:S01]  /*0740*/  LDC.64 R4, c[0x0][0x380] ;  /* 0x0000e000ff047b82 */ /* 0x000ee20000000a00 */
[----:B0-----:R-:W-:-:S04]  /*0750*/  @P1 IMAD.WIDE.U32 R10, R13, 0x4, R10 ;  /* 0x000000040d0a1825 */ /* 0x001fc800078e000a */
[C---:B------:R-:W-:Y:S01]  /*0760*/  @P1 IMAD R13, R21.reuse, R17, R16 ;  /* 0x00000011150d1224 */ /* 0x040fe200078e0210 */
[----:B------:R-:W-:Y:S01]  /*0770*/  @P1 IADD3 R21, PT, PT, R21, 0x2, RZ ;  /* 0x0000000215151810 */ /* 0x000fe20007ffe0ff */
[----:B------:R-:W4:Y:S01]  /*0780*/  @P1 LDG.E R11, desc[UR4][R10.64] ;  /* 0x000000040a0b1981 */ /* 0x000f22000c1e1900 */
[----:B------:R-:W0:Y:S01]  /*0790*/  LDC.64 R6, c[0x0][0x388] ;  /* 0x0000e200ff067b82 */ /* 0x000e220000000a00 */
[----:B-1----:R-:W-:Y:S01]  /*07a0*/  @P1 IMAD.WIDE R8, R13, 0x4, R8 ;  /* 0x000000040d081825 */ /* 0x002fe200078e0208 */
[----:B------:R-:W-:Y:S02]  /*07b0*/  @!P0 IADD3 R15, PT, PT, R20, R21, RZ ;  /* 0x00000015140f8210 */ /* 0x000fe40007ffe0ff */
[----:B--2---:R-:W-:Y:S01]  /*07c0*/  @P1 LEA R2, P2, R12, R2, 0x2 ;  /* 0x000000020c021211 */ /* 0x004fe200078410ff */
[----:B------:R-:W-:-:S03]  /*07d0*/  @!P0 IMAD R21, R21, R17, R16 ;  /* 0x0000001115158224 */ /* 0x000fc600078e0210 */
[----:B------:R-:W-:Y:S01]  /*07e0*/  @P1 LEA.HI.X R3, R12, R3, R14, 0x2, P2 ;  /* 0x000000030c031211 */ /* 0x000fe200010f140e */
[----:B------:R-:W-:Y:S01]  /*07f0*/  @P1 IMAD.WIDE R12, R17, 0x4, R8 ;  /* 0x00000004110c1825 */ /* 0x000fe200078e0208 */
[----:B------:R-:W4:Y:S03]  /*0800*/  @P1 LDG.E R14, desc[UR4][R8.64] ;  /* 0x00000004080e1981 */ /* 0x000f26000c1e1900 */
[----:B---3--:R-:W-:Y:S01]  /*0810*/  @!P0 IMAD.WIDE.U32 R4, R15, 0x4, R4 ;  /* 0x000000040f048825 */ /* 0x008fe200078e0004 */
[----:B------:R-:W2:Y:S04]  /*0820*/  @P1 LDG.E R2, desc[UR4][R2.64+0x4] ;  /* 0x0000040402021981 */ /* 0x000ea8000c1e1900 */
[----:B------:R-:W2:Y:S01]  /*0830*/  @P1 LDG.E R12, desc[UR4][R12.64] ;  /* 0x000000040c0c1981 */ /* 0x000ea2000c1e1900 */
[----:B0-----:R-:W-:-:S03]  /*0840*/  @!P0 IMAD.WIDE R6, R21, 0x4, R6 ;  /* 0x0000000415068825 */ /* 0x001fc600078e0206 */
[----:B------:R-:W3:Y:S04]  /*0850*/  @!P0 LDG.E R5, desc[UR4][R4.64] ;  /* 0x0000000404058981 */ /* 0x000ee8000c1e1900 */
[----:B------:R-:W3:Y:S01]  /*0860*/  @!P0 LDG.E R6, desc[UR4][R6.64] ;  /* 0x0000000406068981 */ /* 0x000ee2000c1e1900 */
[----:B----4-:R-:W-:-:S04]  /*0870*/  @P1 IMAD R11, R11, R14, R24 ;  /* 0x0000000e0b0b1224 */ /* 0x010fc800078e0218 */
[----:B--2---:R-:W-:-:S04]  /*0880*/  @P1 IMAD R24, R2, R12, R11 ;  /* 0x0000000c02181224 */ /* 0x004fc800078e020b */
[----:B---3--:R-:W-:-:S07]  /*0890*/  @!P0 IMAD R24, R5, R6, R24 ;  /* 0x0000000605188224 */ /* 0x008fce00078e0218 */
.L_x_7:
[----:B------:R-:W0:Y:S01]  /*08a0*/  LDC.64 R2, c[0x0][0x390] ;  /* 0x0000e400ff027b82 */ /* 0x000e220000000a00 */
[----:B------:R-:W-:-:S04]  /*08b0*/  IMAD R17, R0, R17, R16 ;  /* 0x0000001100117224 */ /* 0x000fc800078e0210 */
[----:B0-----:R-:W-:-:S05]  /*08c0*/  IMAD.WIDE R2, R17, 0x4, R2 ;  /* 0x0000000411027825 */ /* 0x001fca00078e0202 */
[----:B------:R-:W-:Y:S01]  /*08d0*/  STG.E desc[UR4][R2.64], R24 ;  /* 0x0000001802007986 */ /* 0x000fe2000c101904 */
[----:B------:R-:W-:Y:S05]  /*08e0*/  EXIT ;  /* 0x000000000000794d */ /* 0x000fea0003800000 */
.L_x_11:
        /* <DEDUP_REMOVED lines=9> */
.L_x_14:


//--------------------- .text._Z5cuAddPiS_S_i     --------------------------
	.section	.text._Z5cuAddPiS_S_i,"ax",@progbits
	.align	128
        .global         _Z5cuAddPiS_S_i
        .type           _Z5cuAddPiS_S_i,@function
        .size           _Z5cuAddPiS_S_i,(.L_x_15 - _Z5cuAddPiS_S_i)
        .other          _Z5cuAddPiS_S_i,@"STO_CUDA_ENTRY STV_DEFAULT"
_Z5cuAddPiS_S_i:
.text._Z5cuAddPiS_S_i:
[----:B------:R-:W-:Y:S01]  /*0000*/  LDC R1, c[0x0][0x37c] ;  /* 0x0000df00ff017b82 */ /* 0x000fe20000000800 */
[----:B------:R-:W0:Y:S01]  /*0010*/  S2R R9, SR_CTAID.X ;  /* 0x0000000000097919 */ /* 0x000e220000002500 */
[----:B------:R-:W0:Y:S01]  /*0020*/  LDCU UR4, c[0x0][0x360] ;  /* 0x00006c00ff0477ac */ /* 0x000e220008000800 */
[----:B------:R-:W0:Y:S01]  /*0030*/  S2R R0, SR_TID.X ;  /* 0x0000000000007919 */ /* 0x000e220000002100 */
[----:B------:R-:W1:Y:S01]  /*0040*/  LDCU UR5, c[0x0][0x398] ;  /* 0x00007300ff0577ac */ /* 0x000e620008000800 */
[----:B0-----:R-:W-:-:S05]  /*0050*/  IMAD R9, R9, UR4, R0 ;  /* 0x0000000409097c24 */ /* 0x001fca000f8e0200 */
[----:B-1----:R-:W-:-:S13]  /*0060*/  ISETP.GE.AND P0, PT, R9, UR5, PT ;  /* 0x0000000509007c0c */ /* 0x002fda000bf06270 */
[----:B------:R-:W-:Y:S05]  /*0070*/  @P0 EXIT ;  /* 0x000000000000094d */ /* 0x000fea0003800000 */
[----:B------:R-:W0:Y:S01]  /*0080*/  LDC.64 R2, c[0x0][0x380] ;  /* 0x0000e000ff027b82 */ /* 0x000e220000000a00 */
[----:B------:R-:W1:Y:S07]  /*0090*/  LDCU.64 UR4, c[0x0][0x358] ;  /* 0x00006b00ff0477ac */ /* 0x000e6e0008000a00 */
[----:B------:R-:W2:Y:S08]  /*00a0*/  LDC.64 R4, c[0x0][0x388] ;  /* 0x0000e200ff047b82 */ /* 0x000eb00000000a00 */
[----:B------:R-:W3:Y:S01]  /*00b0*/  LDC.64 R6, c[0x0][0x390] ;  /* 0x0000e400ff067b82 */ /* 0x000ee20000000a00 */
[----:B0-----:R-:W-:-:S06]  /*00c0*/  IMAD.WIDE R2, R9, 0x4, R2 ;  /* 0x0000000409027825 */ /* 0x001fcc00078e0202 */
[----:B-1----:R-:W4:Y:S01]  /*00d0*/  LDG.E R2, desc[UR4][R2.64] ;  /* 0x0000000402027981 */ /* 0x002f22000c1e1900 */
[----:B--2---:R-:W-:-:S06]  /*00e0*/  IMAD.WIDE R4, R9, 0x4, R4 ;  /* 0x0000000409047825 */ /* 0x004fcc00078e0204 */
[----:B------:R-:W4:Y:S01]  /*00f0*/  LDG.E R5, desc[UR4][R4.64] ;  /* 0x0000000404057981 */ /* 0x000f22000c1e1900 */
[----:B---3--:R-:W-:Y:S01]  /*0100*/  IMAD.WIDE R6, R9, 0x4, R6 ;  /* 0x0000000409067825 */ /* 0x008fe200078e0206 */
[----:B----4-:R-:W-:-:S05]  /*0110*/  IADD3 R9, PT, PT, R2, R5, RZ ;  /* 0x0000000502097210 */ /* 0x010fca0007ffe0ff */
[----:B------:R-:W-:Y:S01]  /*0120*/  STG.E desc[UR4][R6.64], R9 ;  /* 0x0000000906007986 */ /* 0x000fe2000c101904 */
[----:B------:R-:W-:Y:S05]  /*0130*/  EXIT ;  /* 0x000000000000794d */ /* 0x000fea0003800000 */
.L_x_12:
        /* <DEDUP_REMOVED lines=12> */
.L_x_15:


//--------------------- .nv.shared._Z10cuMultOptiPiS_S_iii --------------------------
	.section	.nv.shared._Z10cuMultOptiPiS_S_iii,"aw",@nobits
	.sectionflags	@""
	.align	4
.nv.shared._Z10cuMultOptiPiS_S_iii:
	.zero		3072


//--------------------- .nv.shared.reserved.0     --------------------------
	.section	.nv.shared.reserved.0,"aw",@nobits
	.weak		__nv_reservedSMEM_offset_0_alias
	.size		__nv_reservedSMEM_offset_0_alias, 0, 64
	.other		__nv_reservedSMEM_offset_0_alias,@"STO_CUDA_RESERVED_SHARED STV_DEFAULT"
__nv_reservedSMEM_offset_0_alias:
	.zero		0
	.zero		64


//--------------------- .nv.constant0._Z10cuMultOptiPiS_S_iii --------------------------
	.section	.nv.constant0._Z10cuMultOptiPiS_S_iii,"a",@progbits
	.sectionflags	@""
	.align	4
.nv.constant0._Z10cuMultOptiPiS_S_iii:
	.zero		932


//--------------------- .nv.constant0._Z6cuMultPiS_S_iii --------------------------
	.section	.nv.constant0._Z6cuMultPiS_S_iii,"a",@progbits
	.sectionflags	@""
	.align	4
.nv.constant0._Z6cuMultPiS_S_iii:
	.zero		932


//--------------------- .nv.constant0._Z5cuAddPiS_S_i --------------------------
	.section	.nv.constant0._Z5cuAddPiS_S_i,"a",@progbits
	.sectionflags	@""
	.align	4
.nv.constant0._Z5cuAddPiS_S_i:
	.zero		924


//--------------------- SYMBOLS --------------------------

	.type		.nv.reservedSmem.offset0,@object
	.size		.nv.reservedSmem.offset0,0x4
	.type		.nv.reservedSmem.cap,@object
	.size		.nv.reservedSmem.cap,0x4
